//
// Generated by NVIDIA NVVM Compiler
//
// Compiler Build ID: CL-36424714
// Cuda compilation tools, release 13.0, V13.0.88
// Based on NVVM 20.0.0
//

.version 9.0
.target sm_100
.address_size 64

	// .globl	matmul_f32
// _ZZ10matmul_f32E2As has been demoted
// _ZZ10matmul_f32E2Bs has been demoted
// _ZZ19matmul_f32_tiled2x2E2As has been demoted
// _ZZ19matmul_f32_tiled2x2E2Bs has been demoted
// _ZZ20matmul_bias_relu_f32E2As has been demoted
// _ZZ20matmul_bias_relu_f32E2Bs has been demoted

.visible .entry matmul_f32(
	.param .u64 .ptr .align 1 matmul_f32_param_0,
	.param .u64 .ptr .align 1 matmul_f32_param_1,
	.param .u64 .ptr .align 1 matmul_f32_param_2,
	.param .u32 matmul_f32_param_3,
	.param .u32 matmul_f32_param_4,
	.param .u32 matmul_f32_param_5
)
{
	.reg .pred 	%p<12>;
	.reg .b32 	%r<43>;
	.reg .b32 	%f<111>;
	.reg .b64 	%rd<13>;
	// demoted variable
	.shared .align 4 .b8 _ZZ10matmul_f32E2As[4096];
	// demoted variable
	.shared .align 4 .b8 _ZZ10matmul_f32E2Bs[4096];
	ld.param.u64 	%rd3, [matmul_f32_param_0];
	ld.param.u64 	%rd4, [matmul_f32_param_1];
	ld.param.u64 	%rd5, [matmul_f32_param_2];
	ld.param.u32 	%r25, [matmul_f32_param_3];
	ld.param.u32 	%r26, [matmul_f32_param_4];
	ld.param.u32 	%r27, [matmul_f32_param_5];
	mov.u32 	%r28, %ctaid.y;
	shl.b32 	%r29, %r28, 5;
	mov.u32 	%r40, %tid.y;
	add.s32 	%r2, %r29, %r40;
	mov.u32 	%r30, %ctaid.x;
	shl.b32 	%r3, %r30, 5;
	mov.u32 	%r38, %tid.x;
	add.s32 	%r5, %r3, %r38;
	add.s32 	%r6, %r27, 31;
	setp.lt.u32 	%p1, %r6, 32;
	mov.f32 	%f110, 0f00000000;
	@%p1 bra 	$L__BB0_7;
	shl.b32 	%r31, %r40, 7;
	mov.u32 	%r32, _ZZ10matmul_f32E2As;
	add.s32 	%r7, %r32, %r31;
	shl.b32 	%r33, %r38, 2;
	add.s32 	%r8, %r7, %r33;
	mov.u32 	%r34, _ZZ10matmul_f32E2Bs;
	add.s32 	%r10, %r34, %r33;
	add.s32 	%r9, %r10, %r31;
	shr.u32 	%r35, %r6, 5;
	neg.s32 	%r42, %r35;
	mad.lo.s32 	%r36, %r40, %r26, %r38;
	add.s32 	%r41, %r36, %r3;
	shl.b32 	%r13, %r26, 5;
	mad.lo.s32 	%r39, %r27, %r2, %r38;
	cvta.to.global.u64 	%rd1, %rd3;
	cvta.to.global.u64 	%rd2, %rd4;
	mov.f32 	%f110, 0f00000000;
$L__BB0_2:
	setp.ge.u32 	%p2, %r2, %r25;
	setp.ge.u32 	%p3, %r38, %r27;
	mov.f32 	%f108, 0f00000000;
	or.pred  	%p4, %p2, %p3;
	@%p4 bra 	$L__BB0_4;
	mul.wide.u32 	%rd6, %r39, 4;
	add.s64 	%rd7, %rd1, %rd6;
	ld.global.nc.f32 	%f108, [%rd7];
$L__BB0_4:
	setp.ge.u32 	%p5, %r5, %r26;
	st.shared.f32 	[%r8], %f108;
	setp.ge.u32 	%p6, %r40, %r27;
	mov.f32 	%f109, 0f00000000;
	or.pred  	%p7, %p5, %p6;
	@%p7 bra 	$L__BB0_6;
	mul.wide.u32 	%rd8, %r41, 4;
	add.s64 	%rd9, %rd2, %rd8;
	ld.global.nc.f32 	%f109, [%rd9];
$L__BB0_6:
	st.shared.f32 	[%r9], %f109;
	bar.sync 	0;
	ld.shared.f32 	%f12, [%r7];
	ld.shared.f32 	%f13, [%r10];
	fma.rn.f32 	%f14, %f12, %f13, %f110;
	ld.shared.f32 	%f15, [%r7+4];
	ld.shared.f32 	%f16, [%r10+128];
	fma.rn.f32 	%f17, %f15, %f16, %f14;
	ld.shared.f32 	%f18, [%r7+8];
	ld.shared.f32 	%f19, [%r10+256];
	fma.rn.f32 	%f20, %f18, %f19, %f17;
	ld.shared.f32 	%f21, [%r7+12];
	ld.shared.f32 	%f22, [%r10+384];
	fma.rn.f32 	%f23, %f21, %f22, %f20;
	ld.shared.f32 	%f24, [%r7+16];
	ld.shared.f32 	%f25, [%r10+512];
	fma.rn.f32 	%f26, %f24, %f25, %f23;
	ld.shared.f32 	%f27, [%r7+20];
	ld.shared.f32 	%f28, [%r10+640];
	fma.rn.f32 	%f29, %f27, %f28, %f26;
	ld.shared.f32 	%f30, [%r7+24];
	ld.shared.f32 	%f31, [%r10+768];
	fma.rn.f32 	%f32, %f30, %f31, %f29;
	ld.shared.f32 	%f33, [%r7+28];
	ld.shared.f32 	%f34, [%r10+896];
	fma.rn.f32 	%f35, %f33, %f34, %f32;
	ld.shared.f32 	%f36, [%r7+32];
	ld.shared.f32 	%f37, [%r10+1024];
	fma.rn.f32 	%f38, %f36, %f37, %f35;
	ld.shared.f32 	%f39, [%r7+36];
	ld.shared.f32 	%f40, [%r10+1152];
	fma.rn.f32 	%f41, %f39, %f40, %f38;
	ld.shared.f32 	%f42, [%r7+40];
	ld.shared.f32 	%f43, [%r10+1280];
	fma.rn.f32 	%f44, %f42, %f43, %f41;
	ld.shared.f32 	%f45, [%r7+44];
	ld.shared.f32 	%f46, [%r10+1408];
	fma.rn.f32 	%f47, %f45, %f46, %f44;
	ld.shared.f32 	%f48, [%r7+48];
	ld.shared.f32 	%f49, [%r10+1536];
	fma.rn.f32 	%f50, %f48, %f49, %f47;
	ld.shared.f32 	%f51, [%r7+52];
	ld.shared.f32 	%f52, [%r10+1664];
	fma.rn.f32 	%f53, %f51, %f52, %f50;
	ld.shared.f32 	%f54, [%r7+56];
	ld.shared.f32 	%f55, [%r10+1792];
	fma.rn.f32 	%f56, %f54, %f55, %f53;
	ld.shared.f32 	%f57, [%r7+60];
	ld.shared.f32 	%f58, [%r10+1920];
	fma.rn.f32 	%f59, %f57, %f58, %f56;
	ld.shared.f32 	%f60, [%r7+64];
	ld.shared.f32 	%f61, [%r10+2048];
	fma.rn.f32 	%f62, %f60, %f61, %f59;
	ld.shared.f32 	%f63, [%r7+68];
	ld.shared.f32 	%f64, [%r10+2176];
	fma.rn.f32 	%f65, %f63, %f64, %f62;
	ld.shared.f32 	%f66, [%r7+72];
	ld.shared.f32 	%f67, [%r10+2304];
	fma.rn.f32 	%f68, %f66, %f67, %f65;
	ld.shared.f32 	%f69, [%r7+76];
	ld.shared.f32 	%f70, [%r10+2432];
	fma.rn.f32 	%f71, %f69, %f70, %f68;
	ld.shared.f32 	%f72, [%r7+80];
	ld.shared.f32 	%f73, [%r10+2560];
	fma.rn.f32 	%f74, %f72, %f73, %f71;
	ld.shared.f32 	%f75, [%r7+84];
	ld.shared.f32 	%f76, [%r10+2688];
	fma.rn.f32 	%f77, %f75, %f76, %f74;
	ld.shared.f32 	%f78, [%r7+88];
	ld.shared.f32 	%f79, [%r10+2816];
	fma.rn.f32 	%f80, %f78, %f79, %f77;
	ld.shared.f32 	%f81, [%r7+92];
	ld.shared.f32 	%f82, [%r10+2944];
	fma.rn.f32 	%f83, %f81, %f82, %f80;
	ld.shared.f32 	%f84, [%r7+96];
	ld.shared.f32 	%f85, [%r10+3072];
	fma.rn.f32 	%f86, %f84, %f85, %f83;
	ld.shared.f32 	%f87, [%r7+100];
	ld.shared.f32 	%f88, [%r10+3200];
	fma.rn.f32 	%f89, %f87, %f88, %f86;
	ld.shared.f32 	%f90, [%r7+104];
	ld.shared.f32 	%f91, [%r10+3328];
	fma.rn.f32 	%f92, %f90, %f91, %f89;
	ld.shared.f32 	%f93, [%r7+108];
	ld.shared.f32 	%f94, [%r10+3456];
	fma.rn.f32 	%f95, %f93, %f94, %f92;
	ld.shared.f32 	%f96, [%r7+112];
	ld.shared.f32 	%f97, [%r10+3584];
	fma.rn.f32 	%f98, %f96, %f97, %f95;
	ld.shared.f32 	%f99, [%r7+116];
	ld.shared.f32 	%f100, [%r10+3712];
	fma.rn.f32 	%f101, %f99, %f100, %f98;
	ld.shared.f32 	%f102, [%r7+120];
	ld.shared.f32 	%f103, [%r10+3840];
	fma.rn.f32 	%f104, %f102, %f103, %f101;
	ld.shared.f32 	%f105, [%r7+124];
	ld.shared.f32 	%f106, [%r10+3968];
	fma.rn.f32 	%f110, %f105, %f106, %f104;
	bar.sync 	0;
	add.s32 	%r42, %r42, 1;
	setp.ne.s32 	%p8, %r42, 0;
	add.s32 	%r41, %r41, %r13;
	add.s32 	%r40, %r40, 32;
	add.s32 	%r39, %r39, 32;
	add.s32 	%r38, %r38, 32;
	@%p8 bra 	$L__BB0_2;
$L__BB0_7:
	setp.ge.u32 	%p9, %r2, %r25;
	setp.ge.u32 	%p10, %r5, %r26;
	or.pred  	%p11, %p9, %p10;
	@%p11 bra 	$L__BB0_9;
	mad.lo.s32 	%r37, %r26, %r2, %r5;
	cvta.to.global.u64 	%rd10, %rd5;
	mul.wide.u32 	%rd11, %r37, 4;
	add.s64 	%rd12, %rd10, %rd11;
	st.global.f32 	[%rd12], %f110;
$L__BB0_9:
	ret;

}
	// .globl	matmul_f32_tiled2x2
.visible .entry matmul_f32_tiled2x2(
	.param .u64 .ptr .align 1 matmul_f32_tiled2x2_param_0,
	.param .u64 .ptr .align 1 matmul_f32_tiled2x2_param_1,
	.param .u64 .ptr .align 1 matmul_f32_tiled2x2_param_2,
	.param .u32 matmul_f32_tiled2x2_param_3,
	.param .u32 matmul_f32_tiled2x2_param_4,
	.param .u32 matmul_f32_tiled2x2_param_5
)
{
	.reg .pred 	%p<21>;
	.reg .b32 	%r<67>;
	.reg .b32 	%f<155>;
	.reg .b64 	%rd<18>;
	// demoted variable
	.shared .align 4 .b8 _ZZ19matmul_f32_tiled2x2E2As[4096];
	// demoted variable
	.shared .align 4 .b8 _ZZ19matmul_f32_tiled2x2E2Bs[4096];
	ld.param.u64 	%rd5, [matmul_f32_tiled2x2_param_1];
	ld.param.u64 	%rd6, [matmul_f32_tiled2x2_param_2];
	ld.param.u32 	%r36, [matmul_f32_tiled2x2_param_3];
	ld.param.u32 	%r37, [matmul_f32_tiled2x2_param_4];
	ld.param.u32 	%r38, [matmul_f32_tiled2x2_param_5];
	cvta.to.global.u64 	%rd1, %rd6;
	mov.u32 	%r39, %ctaid.y;
	shl.b32 	%r1, %r39, 6;
	mov.u32 	%r40, %tid.y;
	shl.b32 	%r2, %r40, 1;
	add.s32 	%r3, %r1, %r2;
	mov.u32 	%r41, %ctaid.x;
	shl.b32 	%r4, %r41, 6;
	mov.u32 	%r5, %tid.x;
	shl.b32 	%r6, %r5, 1;
	add.s32 	%r7, %r4, %r6;
	shl.b32 	%r8, %r40, 5;
	add.s32 	%r9, %r38, 15;
	setp.lt.u32 	%p1, %r9, 16;
	mov.f32 	%f151, 0f00000000;
	mov.f32 	%f152, %f151;
	mov.f32 	%f153, %f151;
	mov.f32 	%f154, %f151;
	@%p1 bra 	$L__BB1_7;
	add.s32 	%r42, %r8, %r5;
	shr.u32 	%r43, %r42, 4;
	and.b32  	%r62, %r5, 15;
	add.s32 	%r11, %r43, %r1;
	shl.b32 	%r44, %r43, 6;
	mov.u32 	%r45, _ZZ19matmul_f32_tiled2x2E2As;
	add.s32 	%r46, %r45, %r44;
	shl.b32 	%r47, %r5, 2;
	and.b32  	%r48, %r47, 60;
	add.s32 	%r12, %r46, %r48;
	shr.u32 	%r64, %r42, 6;
	and.b32  	%r49, %r42, 63;
	add.s32 	%r14, %r49, %r4;
	shl.b32 	%r50, %r64, 8;
	mov.u32 	%r51, _ZZ19matmul_f32_tiled2x2E2Bs;
	add.s32 	%r52, %r51, %r50;
	shl.b32 	%r53, %r42, 2;
	and.b32  	%r54, %r53, 252;
	add.s32 	%r15, %r52, %r54;
	shl.b32 	%r55, %r2, 6;
	add.s32 	%r16, %r45, %r55;
	shl.b32 	%r56, %r6, 2;
	add.s32 	%r17, %r51, %r56;
	shr.u32 	%r57, %r9, 4;
	neg.s32 	%r66, %r57;
	mad.lo.s32 	%r58, %r37, %r64, %r4;
	add.s32 	%r65, %r58, %r49;
	shl.b32 	%r20, %r37, 4;
	mad.lo.s32 	%r63, %r38, %r11, %r62;
	cvta.to.global.u64 	%rd2, %rd5;
	mov.f32 	%f151, 0f00000000;
$L__BB1_2:
	setp.ge.u32 	%p2, %r11, %r36;
	setp.ge.u32 	%p3, %r62, %r38;
	mov.f32 	%f149, 0f00000000;
	or.pred  	%p4, %p2, %p3;
	@%p4 bra 	$L__BB1_4;
	ld.param.u64 	%rd17, [matmul_f32_tiled2x2_param_0];
	cvta.to.global.u64 	%rd7, %rd17;
	mul.wide.u32 	%rd8, %r63, 4;
	add.s64 	%rd9, %rd7, %rd8;
	ld.global.nc.f32 	%f149, [%rd9];
$L__BB1_4:
	setp.ge.u32 	%p5, %r14, %r37;
	st.shared.f32 	[%r12], %f149;
	setp.ge.u32 	%p6, %r64, %r38;
	mov.f32 	%f150, 0f00000000;
	or.pred  	%p7, %p6, %p5;
	@%p7 bra 	$L__BB1_6;
	mul.wide.u32 	%rd10, %r65, 4;
	add.s64 	%rd11, %rd2, %rd10;
	ld.global.nc.f32 	%f150, [%rd11];
$L__BB1_6:
	st.shared.f32 	[%r15], %f150;
	bar.sync 	0;
	ld.shared.f32 	%f21, [%r16];
	ld.shared.f32 	%f22, [%r16+64];
	ld.shared.f32 	%f23, [%r17];
	ld.shared.f32 	%f24, [%r17+4];
	fma.rn.f32 	%f25, %f21, %f23, %f151;
	fma.rn.f32 	%f26, %f21, %f24, %f152;
	fma.rn.f32 	%f27, %f22, %f23, %f153;
	fma.rn.f32 	%f28, %f22, %f24, %f154;
	ld.shared.f32 	%f29, [%r16+4];
	ld.shared.f32 	%f30, [%r16+68];
	ld.shared.f32 	%f31, [%r17+256];
	ld.shared.f32 	%f32, [%r17+260];
	fma.rn.f32 	%f33, %f29, %f31, %f25;
	fma.rn.f32 	%f34, %f29, %f32, %f26;
	fma.rn.f32 	%f35, %f30, %f31, %f27;
	fma.rn.f32 	%f36, %f30, %f32, %f28;
	ld.shared.f32 	%f37, [%r16+8];
	ld.shared.f32 	%f38, [%r16+72];
	ld.shared.f32 	%f39, [%r17+512];
	ld.shared.f32 	%f40, [%r17+516];
	fma.rn.f32 	%f41, %f37, %f39, %f33;
	fma.rn.f32 	%f42, %f37, %f40, %f34;
	fma.rn.f32 	%f43, %f38, %f39, %f35;
	fma.rn.f32 	%f44, %f38, %f40, %f36;
	ld.shared.f32 	%f45, [%r16+12];
	ld.shared.f32 	%f46, [%r16+76];
	ld.shared.f32 	%f47, [%r17+768];
	ld.shared.f32 	%f48, [%r17+772];
	fma.rn.f32 	%f49, %f45, %f47, %f41;
	fma.rn.f32 	%f50, %f45, %f48, %f42;
	fma.rn.f32 	%f51, %f46, %f47, %f43;
	fma.rn.f32 	%f52, %f46, %f48, %f44;
	ld.shared.f32 	%f53, [%r16+16];
	ld.shared.f32 	%f54, [%r16+80];
	ld.shared.f32 	%f55, [%r17+1024];
	ld.shared.f32 	%f56, [%r17+1028];
	fma.rn.f32 	%f57, %f53, %f55, %f49;
	fma.rn.f32 	%f58, %f53, %f56, %f50;
	fma.rn.f32 	%f59, %f54, %f55, %f51;
	fma.rn.f32 	%f60, %f54, %f56, %f52;
	ld.shared.f32 	%f61, [%r16+20];
	ld.shared.f32 	%f62, [%r16+84];
	ld.shared.f32 	%f63, [%r17+1280];
	ld.shared.f32 	%f64, [%r17+1284];
	fma.rn.f32 	%f65, %f61, %f63, %f57;
	fma.rn.f32 	%f66, %f61, %f64, %f58;
	fma.rn.f32 	%f67, %f62, %f63, %f59;
	fma.rn.f32 	%f68, %f62, %f64, %f60;
	ld.shared.f32 	%f69, [%r16+24];
	ld.shared.f32 	%f70, [%r16+88];
	ld.shared.f32 	%f71, [%r17+1536];
	ld.shared.f32 	%f72, [%r17+1540];
	fma.rn.f32 	%f73, %f69, %f71, %f65;
	fma.rn.f32 	%f74, %f69, %f72, %f66;
	fma.rn.f32 	%f75, %f70, %f71, %f67;
	fma.rn.f32 	%f76, %f70, %f72, %f68;
	ld.shared.f32 	%f77, [%r16+28];
	ld.shared.f32 	%f78, [%r16+92];
	ld.shared.f32 	%f79, [%r17+1792];
	ld.shared.f32 	%f80, [%r17+1796];
	fma.rn.f32 	%f81, %f77, %f79, %f73;
	fma.rn.f32 	%f82, %f77, %f80, %f74;
	fma.rn.f32 	%f83, %f78, %f79, %f75;
	fma.rn.f32 	%f84, %f78, %f80, %f76;
	ld.shared.f32 	%f85, [%r16+32];
	ld.shared.f32 	%f86, [%r16+96];
	ld.shared.f32 	%f87, [%r17+2048];
	ld.shared.f32 	%f88, [%r17+2052];
	fma.rn.f32 	%f89, %f85, %f87, %f81;
	fma.rn.f32 	%f90, %f85, %f88, %f82;
	fma.rn.f32 	%f91, %f86, %f87, %f83;
	fma.rn.f32 	%f92, %f86, %f88, %f84;
	ld.shared.f32 	%f93, [%r16+36];
	ld.shared.f32 	%f94, [%r16+100];
	ld.shared.f32 	%f95, [%r17+2304];
	ld.shared.f32 	%f96, [%r17+2308];
	fma.rn.f32 	%f97, %f93, %f95, %f89;
	fma.rn.f32 	%f98, %f93, %f96, %f90;
	fma.rn.f32 	%f99, %f94, %f95, %f91;
	fma.rn.f32 	%f100, %f94, %f96, %f92;
	ld.shared.f32 	%f101, [%r16+40];
	ld.shared.f32 	%f102, [%r16+104];
	ld.shared.f32 	%f103, [%r17+2560];
	ld.shared.f32 	%f104, [%r17+2564];
	fma.rn.f32 	%f105, %f101, %f103, %f97;
	fma.rn.f32 	%f106, %f101, %f104, %f98;
	fma.rn.f32 	%f107, %f102, %f103, %f99;
	fma.rn.f32 	%f108, %f102, %f104, %f100;
	ld.shared.f32 	%f109, [%r16+44];
	ld.shared.f32 	%f110, [%r16+108];
	ld.shared.f32 	%f111, [%r17+2816];
	ld.shared.f32 	%f112, [%r17+2820];
	fma.rn.f32 	%f113, %f109, %f111, %f105;
	fma.rn.f32 	%f114, %f109, %f112, %f106;
	fma.rn.f32 	%f115, %f110, %f111, %f107;
	fma.rn.f32 	%f116, %f110, %f112, %f108;
	ld.shared.f32 	%f117, [%r16+48];
	ld.shared.f32 	%f118, [%r16+112];
	ld.shared.f32 	%f119, [%r17+3072];
	ld.shared.f32 	%f120, [%r17+3076];
	fma.rn.f32 	%f121, %f117, %f119, %f113;
	fma.rn.f32 	%f122, %f117, %f120, %f114;
	fma.rn.f32 	%f123, %f118, %f119, %f115;
	fma.rn.f32 	%f124, %f118, %f120, %f116;
	ld.shared.f32 	%f125, [%r16+52];
	ld.shared.f32 	%f126, [%r16+116];
	ld.shared.f32 	%f127, [%r17+3328];
	ld.shared.f32 	%f128, [%r17+3332];
	fma.rn.f32 	%f129, %f125, %f127, %f121;
	fma.rn.f32 	%f130, %f125, %f128, %f122;
	fma.rn.f32 	%f131, %f126, %f127, %f123;
	fma.rn.f32 	%f132, %f126, %f128, %f124;
	ld.shared.f32 	%f133, [%r16+56];
	ld.shared.f32 	%f134, [%r16+120];
	ld.shared.f32 	%f135, [%r17+3584];
	ld.shared.f32 	%f136, [%r17+3588];
	fma.rn.f32 	%f137, %f133, %f135, %f129;
	fma.rn.f32 	%f138, %f133, %f136, %f130;
	fma.rn.f32 	%f139, %f134, %f135, %f131;
	fma.rn.f32 	%f140, %f134, %f136, %f132;
	ld.shared.f32 	%f141, [%r16+60];
	ld.shared.f32 	%f142, [%r16+124];
	ld.shared.f32 	%f143, [%r17+3840];
	ld.shared.f32 	%f144, [%r17+3844];
	fma.rn.f32 	%f151, %f141, %f143, %f137;
	fma.rn.f32 	%f152, %f141, %f144, %f138;
	fma.rn.f32 	%f153, %f142, %f143, %f139;
	fma.rn.f32 	%f154, %f142, %f144, %f140;
	bar.sync 	0;
	add.s32 	%r66, %r66, 1;
	setp.ne.s32 	%p8, %r66, 0;
	add.s32 	%r65, %r65, %r20;
	add.s32 	%r64, %r64, 16;
	add.s32 	%r63, %r63, 16;
	add.s32 	%r62, %r62, 16;
	@%p8 bra 	$L__BB1_2;
$L__BB1_7:
	setp.ge.u32 	%p9, %r3, %r36;
	mul.lo.s32 	%r32, %r3, %r37;
	setp.ge.u32 	%p10, %r7, %r37;
	add.s32 	%r59, %r7, %r32;
	mul.wide.u32 	%rd12, %r59, 4;
	add.s64 	%rd3, %rd1, %rd12;
	or.pred  	%p11, %p9, %p10;
	@%p11 bra 	$L__BB1_9;
	st.global.f32 	[%rd3], %f151;
$L__BB1_9:
	setp.ge.u32 	%p12, %r3, %r36;
	add.s32 	%r33, %r7, 1;
	setp.ge.u32 	%p13, %r33, %r37;
	or.pred  	%p14, %p12, %p13;
	@%p14 bra 	$L__BB1_11;
	st.global.f32 	[%rd3+4], %f152;
$L__BB1_11:
	setp.ge.u32 	%p15, %r7, %r37;
	add.s32 	%r34, %r3, 1;
	setp.ge.u32 	%p16, %r34, %r36;
	add.s32 	%r35, %r32, %r37;
	or.pred  	%p17, %p16, %p15;
	@%p17 bra 	$L__BB1_13;
	add.s32 	%r60, %r7, %r35;
	mul.wide.u32 	%rd13, %r60, 4;
	add.s64 	%rd14, %rd1, %rd13;
	st.global.f32 	[%rd14], %f153;
$L__BB1_13:
	setp.ge.u32 	%p18, %r34, %r36;
	setp.ge.u32 	%p19, %r33, %r37;
	or.pred  	%p20, %p18, %p19;
	@%p20 bra 	$L__BB1_15;
	add.s32 	%r61, %r33, %r35;
	mul.wide.u32 	%rd15, %r61, 4;
	add.s64 	%rd16, %rd1, %rd15;
	st.global.f32 	[%rd16], %f154;
$L__BB1_15:
	ret;

}
	// .globl	matmul_bias_relu_f32
.visible .entry matmul_bias_relu_f32(
	.param .u64 .ptr .align 1 matmul_bias_relu_f32_param_0,
	.param .u64 .ptr .align 1 matmul_bias_relu_f32_param_1,
	.param .u64 .ptr .align 1 matmul_bias_relu_f32_param_2,
	.param .u64 .ptr .align 1 matmul_bias_relu_f32_param_3,
	.param .u32 matmul_bias_relu_f32_param_4,
	.param .u32 matmul_bias_relu_f32_param_5,
	.param .u32 matmul_bias_relu_f32_param_6
)
{
	.reg .pred 	%p<12>;
	.reg .b32 	%r<43>;
	.reg .b32 	%f<114>;
	.reg .b64 	%rd<17>;
	// demoted variable
	.shared .align 4 .b8 _ZZ20matmul_bias_relu_f32E2As[4096];
	// demoted variable
	.shared .align 4 .b8 _ZZ20matmul_bias_relu_f32E2Bs[4096];
	ld.param.u64 	%rd3, [matmul_bias_relu_f32_param_0];
	ld.param.u64 	%rd4, [matmul_bias_relu_f32_param_1];
	ld.param.u64 	%rd5, [matmul_bias_relu_f32_param_2];
	ld.param.u64 	%rd6, [matmul_bias_relu_f32_param_3];
	ld.param.u32 	%r25, [matmul_bias_relu_f32_param_4];
	ld.param.u32 	%r26, [matmul_bias_relu_f32_param_5];
	ld.param.u32 	%r27, [matmul_bias_relu_f32_param_6];
	mov.u32 	%r28, %ctaid.y;
	shl.b32 	%r29, %r28, 5;
	mov.u32 	%r40, %tid.y;
	add.s32 	%r2, %r29, %r40;
	mov.u32 	%r30, %ctaid.x;
	shl.b32 	%r3, %r30, 5;
	mov.u32 	%r38, %tid.x;
	add.s32 	%r5, %r3, %r38;
	add.s32 	%r6, %r27, 31;
	setp.lt.u32 	%p1, %r6, 32;
	mov.f32 	%f113, 0f00000000;
	@%p1 bra 	$L__BB2_7;
	shl.b32 	%r31, %r40, 7;
	mov.u32 	%r32, _ZZ20matmul_bias_relu_f32E2As;
	add.s32 	%r7, %r32, %r31;
	shl.b32 	%r33, %r38, 2;
	add.s32 	%r8, %r7, %r33;
	mov.u32 	%r34, _ZZ20matmul_bias_relu_f32E2Bs;
	add.s32 	%r10, %r34, %r33;
	add.s32 	%r9, %r10, %r31;
	shr.u32 	%r35, %r6, 5;
	neg.s32 	%r42, %r35;
	mad.lo.s32 	%r36, %r40, %r26, %r38;
	add.s32 	%r41, %r36, %r3;
	shl.b32 	%r13, %r26, 5;
	mad.lo.s32 	%r39, %r27, %r2, %r38;
	cvta.to.global.u64 	%rd1, %rd3;
	cvta.to.global.u64 	%rd2, %rd4;
	mov.f32 	%f113, 0f00000000;
$L__BB2_2:
	setp.ge.u32 	%p2, %r2, %r25;
	setp.ge.u32 	%p3, %r38, %r27;
	mov.f32 	%f111, 0f00000000;
	or.pred  	%p4, %p2, %p3;
	@%p4 bra 	$L__BB2_4;
	mul.wide.u32 	%rd7, %r39, 4;
	add.s64 	%rd8, %rd1, %rd7;
	ld.global.nc.f32 	%f111, [%rd8];
$L__BB2_4:
	setp.ge.u32 	%p5, %r5, %r26;
	st.shared.f32 	[%r8], %f111;
	setp.ge.u32 	%p6, %r40, %r27;
	mov.f32 	%f112, 0f00000000;
	or.pred  	%p7, %p5, %p6;
	@%p7 bra 	$L__BB2_6;
	mul.wide.u32 	%rd9, %r41, 4;
	add.s64 	%rd10, %rd2, %rd9;
	ld.global.nc.f32 	%f112, [%rd10];
$L__BB2_6:
	st.shared.f32 	[%r9], %f112;
	bar.sync 	0;
	ld.shared.f32 	%f12, [%r7];
	ld.shared.f32 	%f13, [%r10];
	fma.rn.f32 	%f14, %f12, %f13, %f113;
	ld.shared.f32 	%f15, [%r7+4];
	ld.shared.f32 	%f16, [%r10+128];
	fma.rn.f32 	%f17, %f15, %f16, %f14;
	ld.shared.f32 	%f18, [%r7+8];
	ld.shared.f32 	%f19, [%r10+256];
	fma.rn.f32 	%f20, %f18, %f19, %f17;
	ld.shared.f32 	%f21, [%r7+12];
	ld.shared.f32 	%f22, [%r10+384];
	fma.rn.f32 	%f23, %f21, %f22, %f20;
	ld.shared.f32 	%f24, [%r7+16];
	ld.shared.f32 	%f25, [%r10+512];
	fma.rn.f32 	%f26, %f24, %f25, %f23;
	ld.shared.f32 	%f27, [%r7+20];
	ld.shared.f32 	%f28, [%r10+640];
	fma.rn.f32 	%f29, %f27, %f28, %f26;
	ld.shared.f32 	%f30, [%r7+24];
	ld.shared.f32 	%f31, [%r10+768];
	fma.rn.f32 	%f32, %f30, %f31, %f29;
	ld.shared.f32 	%f33, [%r7+28];
	ld.shared.f32 	%f34, [%r10+896];
	fma.rn.f32 	%f35, %f33, %f34, %f32;
	ld.shared.f32 	%f36, [%r7+32];
	ld.shared.f32 	%f37, [%r10+1024];
	fma.rn.f32 	%f38, %f36, %f37, %f35;
	ld.shared.f32 	%f39, [%r7+36];
	ld.shared.f32 	%f40, [%r10+1152];
	fma.rn.f32 	%f41, %f39, %f40, %f38;
	ld.shared.f32 	%f42, [%r7+40];
	ld.shared.f32 	%f43, [%r10+1280];
	fma.rn.f32 	%f44, %f42, %f43, %f41;
	ld.shared.f32 	%f45, [%r7+44];
	ld.shared.f32 	%f46, [%r10+1408];
	fma.rn.f32 	%f47, %f45, %f46, %f44;
	ld.shared.f32 	%f48, [%r7+48];
	ld.shared.f32 	%f49, [%r10+1536];
	fma.rn.f32 	%f50, %f48, %f49, %f47;
	ld.shared.f32 	%f51, [%r7+52];
	ld.shared.f32 	%f52, [%r10+1664];
	fma.rn.f32 	%f53, %f51, %f52, %f50;
	ld.shared.f32 	%f54, [%r7+56];
	ld.shared.f32 	%f55, [%r10+1792];
	fma.rn.f32 	%f56, %f54, %f55, %f53;
	ld.shared.f32 	%f57, [%r7+60];
	ld.shared.f32 	%f58, [%r10+1920];
	fma.rn.f32 	%f59, %f57, %f58, %f56;
	ld.shared.f32 	%f60, [%r7+64];
	ld.shared.f32 	%f61, [%r10+2048];
	fma.rn.f32 	%f62, %f60, %f61, %f59;
	ld.shared.f32 	%f63, [%r7+68];
	ld.shared.f32 	%f64, [%r10+2176];
	fma.rn.f32 	%f65, %f63, %f64, %f62;
	ld.shared.f32 	%f66, [%r7+72];
	ld.shared.f32 	%f67, [%r10+2304];
	fma.rn.f32 	%f68, %f66, %f67, %f65;
	ld.shared.f32 	%f69, [%r7+76];
	ld.shared.f32 	%f70, [%r10+2432];
	fma.rn.f32 	%f71, %f69, %f70, %f68;
	ld.shared.f32 	%f72, [%r7+80];
	ld.shared.f32 	%f73, [%r10+2560];
	fma.rn.f32 	%f74, %f72, %f73, %f71;
	ld.shared.f32 	%f75, [%r7+84];
	ld.shared.f32 	%f76, [%r10+2688];
	fma.rn.f32 	%f77, %f75, %f76, %f74;
	ld.shared.f32 	%f78, [%r7+88];
	ld.shared.f32 	%f79, [%r10+2816];
	fma.rn.f32 	%f80, %f78, %f79, %f77;
	ld.shared.f32 	%f81, [%r7+92];
	ld.shared.f32 	%f82, [%r10+2944];
	fma.rn.f32 	%f83, %f81, %f82, %f80;
	ld.shared.f32 	%f84, [%r7+96];
	ld.shared.f32 	%f85, [%r10+3072];
	fma.rn.f32 	%f86, %f84, %f85, %f83;
	ld.shared.f32 	%f87, [%r7+100];
	ld.shared.f32 	%f88, [%r10+3200];
	fma.rn.f32 	%f89, %f87, %f88, %f86;
	ld.shared.f32 	%f90, [%r7+104];
	ld.shared.f32 	%f91, [%r10+3328];
	fma.rn.f32 	%f92, %f90, %f91, %f89;
	ld.shared.f32 	%f93, [%r7+108];
	ld.shared.f32 	%f94, [%r10+3456];
	fma.rn.f32 	%f95, %f93, %f94, %f92;
	ld.shared.f32 	%f96, [%r7+112];
	ld.shared.f32 	%f97, [%r10+3584];
	fma.rn.f32 	%f98, %f96, %f97, %f95;
	ld.shared.f32 	%f99, [%r7+116];
	ld.shared.f32 	%f100, [%r10+3712];
	fma.rn.f32 	%f101, %f99, %f100, %f98;
	ld.shared.f32 	%f102, [%r7+120];
	ld.shared.f32 	%f103, [%r10+3840];
	fma.rn.f32 	%f104, %f102, %f103, %f101;
	ld.shared.f32 	%f105, [%r7+124];
	ld.shared.f32 	%f106, [%r10+3968];
	fma.rn.f32 	%f113, %f105, %f106, %f104;
	bar.sync 	0;
	add.s32 	%r42, %r42, 1;
	setp.ne.s32 	%p8, %r42, 0;
	add.s32 	%r41, %r41, %r13;
	add.s32 	%r40, %r40, 32;
	add.s32 	%r39, %r39, 32;
	add.s32 	%r38, %r38, 32;
	@%p8 bra 	$L__BB2_2;
$L__BB2_7:
	setp.ge.u32 	%p9, %r2, %r25;
	setp.ge.u32 	%p10, %r5, %r26;
	or.pred  	%p11, %p9, %p10;
	@%p11 bra 	$L__BB2_9;
	cvta.to.global.u64 	%rd11, %rd5;
	mul.wide.u32 	%rd12, %r5, 4;
	add.s64 	%rd13, %rd11, %rd12;
	ld.global.nc.f32 	%f107, [%rd13];
	add.f32 	%f108, %f113, %f107;
	max.f32 	%f109, %f108, 0f00000000;
	mad.lo.s32 	%r37, %r26, %r2, %r5;
	cvta.to.global.u64 	%rd14, %rd6;
	mul.wide.u32 	%rd15, %r37, 4;
	add.s64 	%rd16, %rd14, %rd15;
	st.global.f32 	[%rd16], %f109;
$L__BB2_9:
	ret;

}


// ===== COMPILED SASS (sm_100) =====

	.target	sm_100

	.elftype	@"ET_EXEC"


//--------------------- .note.nv.tkinfo           --------------------------
	.section	.note.nv.tkinfo,"",@"SHT_NOTE"
	.sectionflags	@"SHF_NOTE_NV_TKINFO"
	.tkinfo
        /*0018*/ 	.word	0x00000002
        /*0030*/ 	.string	""
        /*0030*/ 	.string	"ptxas"
        /*0030*/ 	.string	"Cuda compilation tools, release 13.0, V13.0.88"
        /*0030*/ 	.string	"Build cuda_13.0.r13.0/compiler.36424714_0"
        /*0030*/ 	.string	"-arch sm_100 -m 64 "



//--------------------- .note.nv.cuinfo           --------------------------
	.section	.note.nv.cuinfo,"",@"SHT_NOTE"
	.sectionflags	@"SHF_NOTE_NV_CUINFO"
        /*0018*/ 	.short	0x0002
        /*001a*/ 	.short	0x0064
        /*001c*/ 	.short	0x0082
	.zero		2


//--------------------- .nv.info                  --------------------------
	.section	.nv.info,"",@"SHT_CUDA_INFO"
	.align	4


	//----- nvinfo : EIATTR_REGCOUNT
	.align		4
        /*0000*/ 	.byte	0x04, 0x2f
        /*0002*/ 	.short	(.L_1 - .L_0)
	.align		4
.L_0:
        /*0004*/ 	.word	index@(matmul_f32)
        /*0008*/ 	.word	0x00000020


	//----- nvinfo : EIATTR_FRAME_SIZE
	.align		4
.L_1:
        /*000c*/ 	.byte	0x04, 0x11
        /*000e*/ 	.short	(.L_3 - .L_2)
	.align		4
.L_2:
        /*0010*/ 	.word	index@(matmul_f32)
        /*0014*/ 	.word	0x00000000


	//----- nvinfo : EIATTR_REGCOUNT
	.align		4
.L_3:
        /*0018*/ 	.byte	0x04, 0x2f
        /*001a*/ 	.short	(.L_5 - .L_4)
	.align		4
.L_4:
        /*001c*/ 	.word	index@(matmul_f32_tiled2x2)
        /*0020*/ 	.word	0x00000020


	//----- nvinfo : EIATTR_FRAME_SIZE
	.align		4
.L_5:
        /*0024*/ 	.byte	0x04, 0x11
        /*0026*/ 	.short	(.L_7 - .L_6)
	.align		4
.L_6:
        /*0028*/ 	.word	index@(matmul_f32_tiled2x2)
        /*002c*/ 	.word	0x00000000


	//----- nvinfo : EIATTR_REGCOUNT
	.align		4
.L_7:
        /*0030*/ 	.byte	0x04, 0x2f
        /*0032*/ 	.short	(.L_9 - .L_8)
	.align		4
.L_8:
        /*0034*/ 	.word	index@(matmul_bias_relu_f32)
        /*0038*/ 	.word	0x00000020


	//----- nvinfo : EIATTR_FRAME_SIZE
	.align		4
.L_9:
        /*003c*/ 	.byte	0x04, 0x11
        /*003e*/ 	.short	(.L_11 - .L_10)
	.align		4
.L_10:
        /*0040*/ 	.word	index@(matmul_bias_relu_f32)
        /*0044*/ 	.word	0x00000000


	//----- nvinfo : EIATTR_MIN_STACK_SIZE
	.align		4
.L_11:
        /*0048*/ 	.byte	0x04, 0x12
        /*004a*/ 	.short	(.L_13 - .L_12)
	.align		4
.L_12:
        /*004c*/ 	.word	index@(matmul_bias_relu_f32)
        /*0050*/ 	.word	0x00000000


	//----- nvinfo : EIATTR_MIN_STACK_SIZE
	.align		4
.L_13:
        /*0054*/ 	.byte	0x04, 0x12
        /*0056*/ 	.short	(.L_15 - .L_14)
	.align		4
.L_14:
        /*0058*/ 	.word	index@(matmul_f32_tiled2x2)
        /*005c*/ 	.word	0x00000000


	//----- nvinfo : EIATTR_MIN_STACK_SIZE
	.align		4
.L_15:
        /*0060*/ 	.byte	0x04, 0x12
        /*0062*/ 	.short	(.L_17 - .L_16)
	.align		4
.L_16:
        /*0064*/ 	.word	index@(matmul_f32)
        /*0068*/ 	.word	0x00000000
.L_17:


//--------------------- .nv.compat                --------------------------
	.section	.nv.compat,"",@"SHT_CUDA_COMPAT_INFO"
	.align	4
        /*0000*/ 	.byte	0x02, 0x09, 0x00, 0x00, 0x02, 0x02, 0x01, 0x00, 0x02, 0x05, 0x05, 0x00, 0x03, 0x07, 0x01, 0x01
        /*0010*/ 	.byte	0x02, 0x03, 0x00, 0x00, 0x02, 0x06, 0x01, 0x00, 0x04, 0x0b, 0x08, 0x00, 0x09, 0x00, 0x00, 0x00
        /*0020*/ 	.byte	0x00, 0x00, 0x00, 0x00


//--------------------- .nv.info.matmul_bias_relu_f32 --------------------------
	.section	.nv.info.matmul_bias_relu_f32,"",@"SHT_CUDA_INFO"
	.sectionflags	@""
	.align	4


	//----- nvinfo : EIATTR_CUDA_API_VERSION
	.align		4
        /*0000*/ 	.byte	0x04, 0x37
        /*0002*/ 	.short	(.L_19 - .L_18)
.L_18:
        /*0004*/ 	.word	0x00000082


	//----- nvinfo : EIATTR_KPARAM_INFO
	.align		4
.L_19:
        /*0008*/ 	.byte	0x04, 0x17
        /*000a*/ 	.short	(.L_21 - .L_20)
.L_20:
        /*000c*/ 	.word	0x00000000
        /*0010*/ 	.short	0x0006
        /*0012*/ 	.short	0x0028
        /*0014*/ 	.byte	0x00, 0xf0, 0x11, 0x00


	//----- nvinfo : EIATTR_KPARAM_INFO
	.align		4
.L_21:
        /*0018*/ 	.byte	0x04, 0x17
        /*001a*/ 	.short	(.L_23 - .L_22)
.L_22:
        /*001c*/ 	.word	0x00000000
        /*0020*/ 	.short	0x0005
        /*0022*/ 	.short	0x0024
        /*0024*/ 	.byte	0x00, 0xf0, 0x11, 0x00


	//----- nvinfo : EIATTR_KPARAM_INFO
	.align		4
.L_23:
        /*0028*/ 	.byte	0x04, 0x17
        /*002a*/ 	.short	(.L_25 - .L_24)
.L_24:
        /*002c*/ 	.word	0x00000000
        /*0030*/ 	.short	0x0004
        /*0032*/ 	.short	0x0020
        /*0034*/ 	.byte	0x00, 0xf0, 0x11, 0x00


	//----- nvinfo : EIATTR_KPARAM_INFO
	.align		4
.L_25:
        /*0038*/ 	.byte	0x04, 0x17
        /*003a*/ 	.short	(.L_27 - .L_26)
.L_26:
        /*003c*/ 	.word	0x00000000
        /*0040*/ 	.short	0x0003
        /*0042*/ 	.short	0x0018
        /*0044*/ 	.byte	0x00, 0xf5, 0x21, 0x00


	//----- nvinfo : EIATTR_KPARAM_INFO
	.align		4
.L_27:
        /*0048*/ 	.byte	0x04, 0x17
        /*004a*/ 	.short	(.L_29 - .L_28)
.L_28:
        /*004c*/ 	.word	0x00000000
        /*0050*/ 	.short	0x0002
        /*0052*/ 	.short	0x0010
        /*0054*/ 	.byte	0x00, 0xf5, 0x21, 0x00


	//----- nvinfo : EIATTR_KPARAM_INFO
	.align		4
.L_29:
        /*0058*/ 	.byte	0x04, 0x17
        /*005a*/ 	.short	(.L_31 - .L_30)
.L_30:
        /*005c*/ 	.word	0x00000000
        /*0060*/ 	.short	0x0001
        /*0062*/ 	.short	0x0008
        /*0064*/ 	.byte	0x00, 0xf5, 0x21, 0x00


	//----- nvinfo : EIATTR_KPARAM_INFO
	.align		4
.L_31:
        /*0068*/ 	.byte	0x04, 0x17
        /*006a*/ 	.short	(.L_33 - .L_32)
.L_32:
        /*006c*/ 	.word	0x00000000
        /*0070*/ 	.short	0x0000
        /*0072*/ 	.short	0x0000
        /*0074*/ 	.byte	0x00, 0xf5, 0x21, 0x00


	//----- nvinfo : EIATTR_SPARSE_MMA_MASK
	.align		4
.L_33:
        /*0078*/ 	.byte	0x03, 0x50
        /*007a*/ 	.short	0x0000


	//----- nvinfo : EIATTR_MAXREG_COUNT
	.align		4
        /*007c*/ 	.byte	0x03, 0x1b
        /*007e*/ 	.short	0x00ff


	//----- nvinfo : EIATTR_NUM_BARRIERS
	.align		4
        /*0080*/ 	.byte	0x02, 0x4c
        /*0082*/ 	.byte	0x01
	.zero		1


	//----- nvinfo : EIATTR_MERCURY_ISA_VERSION
	.align		4
        /*0084*/ 	.byte	0x03, 0x5f
        /*0086*/ 	.short	0x0101


	//----- nvinfo : EIATTR_VRC_CTA_INIT_COUNT
	.align		4
        /*0088*/ 	.byte	0x02, 0x4a
	.zero		1
	.zero		1


	//----- nvinfo : EIATTR_EXIT_INSTR_OFFSETS
	.align		4
        /*008c*/ 	.byte	0x04, 0x1c
        /*008e*/ 	.short	(.L_35 - .L_34)


	//   ....[0]....
.L_34:
        /*0090*/ 	.word	0x00000820


	//   ....[1]....
        /*0094*/ 	.word	0x000008c0


	//----- nvinfo : EIATTR_CBANK_PARAM_SIZE
	.align		4
.L_35:
        /*0098*/ 	.byte	0x03, 0x19
        /*009a*/ 	.short	0x002c


	//----- nvinfo : EIATTR_PARAM_CBANK
	.align		4
        /*009c*/ 	.byte	0x04, 0x0a
        /*009e*/ 	.short	(.L_37 - .L_36)
	.align		4
.L_36:
        /*00a0*/ 	.word	index@(.nv.constant0.matmul_bias_relu_f32)
        /*00a4*/ 	.short	0x0380
        /*00a6*/ 	.short	0x002c


	//----- nvinfo : EIATTR_SW_WAR
	.align		4
.L_37:
        /*00a8*/ 	.byte	0x04, 0x36
        /*00aa*/ 	.short	(.L_39 - .L_38)
.L_38:
        /*00ac*/ 	.word	0x00000008
.L_39:


//--------------------- .nv.info.matmul_f32_tiled2x2 --------------------------
	.section	.nv.info.matmul_f32_tiled2x2,"",@"SHT_CUDA_INFO"
	.sectionflags	@""
	.align	4


	//----- nvinfo : EIATTR_CUDA_API_VERSION
	.align		4
        /*0000*/ 	.byte	0x04, 0x37
        /*0002*/ 	.short	(.L_41 - .L_40)
.L_40:
        /*0004*/ 	.word	0x00000082


	//----- nvinfo : EIATTR_KPARAM_INFO
	.align		4
.L_41:
        /*0008*/ 	.byte	0x04, 0x17
        /*000a*/ 	.short	(.L_43 - .L_42)
.L_42:
        /*000c*/ 	.word	0x00000000
        /*0010*/ 	.short	0x0005
        /*0012*/ 	.short	0x0020
        /*0014*/ 	.byte	0x00, 0xf0, 0x11, 0x00


	//----- nvinfo : EIATTR_KPARAM_INFO
	.align		4
.L_43:
        /*0018*/ 	.byte	0x04, 0x17
        /*001a*/ 	.short	(.L_45 - .L_44)
.L_44:
        /*001c*/ 	.word	0x00000000
        /*0020*/ 	.short	0x0004
        /*0022*/ 	.short	0x001c
        /*0024*/ 	.byte	0x00, 0xf0, 0x11, 0x00


	//----- nvinfo : EIATTR_KPARAM_INFO
	.align		4
.L_45:
        /*0028*/ 	.byte	0x04, 0x17
        /*002a*/ 	.short	(.L_47 - .L_46)
.L_46:
        /*002c*/ 	.word	0x00000000
        /*0030*/ 	.short	0x0003
        /*0032*/ 	.short	0x0018
        /*0034*/ 	.byte	0x00, 0xf0, 0x11, 0x00


	//----- nvinfo : EIATTR_KPARAM_INFO
	.align		4
.L_47:
        /*0038*/ 	.byte	0x04, 0x17
        /*003a*/ 	.short	(.L_49 - .L_48)
.L_48:
        /*003c*/ 	.word	0x00000000
        /*0040*/ 	.short	0x0002
        /*0042*/ 	.short	0x0010
        /*0044*/ 	.byte	0x00, 0xf5, 0x21, 0x00


	//----- nvinfo : EIATTR_KPARAM_INFO
	.align		4
.L_49:
        /*0048*/ 	.byte	0x04, 0x17
        /*004a*/ 	.short	(.L_51 - .L_50)
.L_50:
        /*004c*/ 	.word	0x00000000
        /*0050*/ 	.short	0x0001
        /*0052*/ 	.short	0x0008
        /*0054*/ 	.byte	0x00, 0xf5, 0x21, 0x00


	//----- nvinfo : EIATTR_KPARAM_INFO
	.align		4
.L_51:
        /*0058*/ 	.byte	0x04, 0x17
        /*005a*/ 	.short	(.L_53 - .L_52)
.L_52:
        /*005c*/ 	.word	0x00000000
        /*0060*/ 	.short	0x0000
        /*0062*/ 	.short	0x0000
        /*0064*/ 	.byte	0x00, 0xf5, 0x21, 0x00


	//----- nvinfo : EIATTR_SPARSE_MMA_MASK
	.align		4
.L_53:
        /*0068*/ 	.byte	0x03, 0x50
        /*006a*/ 	.short	0x0000


	//----- nvinfo : EIATTR_MAXREG_COUNT
	.align		4
        /*006c*/ 	.byte	0x03, 0x1b
        /*006e*/ 	.short	0x00ff


	//----- nvinfo : EIATTR_NUM_BARRIERS
	.align		4
        /*0070*/ 	.byte	0x02, 0x4c
        /*0072*/ 	.byte	0x01
	.zero		1


	//----- nvinfo : EIATTR_MERCURY_ISA_VERSION
	.align		4
        /*0074*/ 	.byte	0x03, 0x5f
        /*0076*/ 	.short	0x0101


	//----- nvinfo : EIATTR_VRC_CTA_INIT_COUNT
	.align		4
        /*0078*/ 	.byte	0x02, 0x4a
	.zero		1
	.zero		1


	//----- nvinfo : EIATTR_EXIT_INSTR_OFFSETS
	.align		4
        /*007c*/ 	.byte	0x04, 0x1c
        /*007e*/ 	.short	(.L_55 - .L_54)


	//   ....[0]....
.L_54:
        /*0080*/ 	.word	0x00000b00


	//   ....[1]....
        /*0084*/ 	.word	0x00000b40


	//----- nvinfo : EIATTR_CBANK_PARAM_SIZE
	.align		4
.L_55:
        /*0088*/ 	.byte	0x03, 0x19
        /*008a*/ 	.short	0x0024


	//----- nvinfo : EIATTR_PARAM_CBANK
	.align		4
        /*008c*/ 	.byte	0x04, 0x0a
        /*008e*/ 	.short	(.L_57 - .L_56)
	.align		4
.L_56:
        /*0090*/ 	.word	index@(.nv.constant0.matmul_f32_tiled2x2)
        /*0094*/ 	.short	0x0380
        /*0096*/ 	.short	0x0024


	//----- nvinfo : EIATTR_SW_WAR
	.align		4
.L_57:
        /*0098*/ 	.byte	0x04, 0x36
        /*009a*/ 	.short	(.L_59 - .L_58)
.L_58:
        /*009c*/ 	.word	0x00000008
.L_59:


//--------------------- .nv.info.matmul_f32       --------------------------
	.section	.nv.info.matmul_f32,"",@"SHT_CUDA_INFO"
	.sectionflags	@""
	.align	4


	//----- nvinfo : EIATTR_CUDA_API_VERSION
	.align		4
        /*0000*/ 	.byte	0x04, 0x37
        /*0002*/ 	.short	(.L_61 - .L_60)
.L_60:
        /*0004*/ 	.word	0x00000082


	//----- nvinfo : EIATTR_KPARAM_INFO
	.align		4
.L_61:
        /*0008*/ 	.byte	0x04, 0x17
        /*000a*/ 	.short	(.L_63 - .L_62)
.L_62:
        /*000c*/ 	.word	0x00000000
        /*0010*/ 	.short	0x0005
        /*0012*/ 	.short	0x0020
        /*0014*/ 	.byte	0x00, 0xf0, 0x11, 0x00


	//----- nvinfo : EIATTR_KPARAM_INFO
	.align		4
.L_63:
        /*0018*/ 	.byte	0x04, 0x17
        /*001a*/ 	.short	(.L_65 - .L_64)
.L_64:
        /*001c*/ 	.word	0x00000000
        /*0020*/ 	.short	0x0004
        /*0022*/ 	.short	0x001c
        /*0024*/ 	.byte	0x00, 0xf0, 0x11, 0x00


	//----- nvinfo : EIATTR_KPARAM_INFO
	.align		4
.L_65:
        /*0028*/ 	.byte	0x04, 0x17
        /*002a*/ 	.short	(.L_67 - .L_66)
.L_66:
        /*002c*/ 	.word	0x00000000
        /*0030*/ 	.short	0x0003
        /*0032*/ 	.short	0x0018
        /*0034*/ 	.byte	0x00, 0xf0, 0x11, 0x00


	//----- nvinfo : EIATTR_KPARAM_INFO
	.align		4
.L_67:
        /*0038*/ 	.byte	0x04, 0x17
        /*003a*/ 	.short	(.L_69 - .L_68)
.L_68:
        /*003c*/ 	.word	0x00000000
        /*0040*/ 	.short	0x0002
        /*0042*/ 	.short	0x0010
        /*0044*/ 	.byte	0x00, 0xf5, 0x21, 0x00


	//----- nvinfo : EIATTR_KPARAM_INFO
	.align		4
.L_69:
        /*0048*/ 	.byte	0x04, 0x17
        /*004a*/ 	.short	(.L_71 - .L_70)
.L_70:
        /*004c*/ 	.word	0x00000000
        /*0050*/ 	.short	0x0001
        /*0052*/ 	.short	0x0008
        /*0054*/ 	.byte	0x00, 0xf5, 0x21, 0x00


	//----- nvinfo : EIATTR_KPARAM_INFO
	.align		4
.L_71:
        /*0058*/ 	.byte	0x04, 0x17
        /*005a*/ 	.short	(.L_73 - .L_72)
.L_72:
        /*005c*/ 	.word	0x00000000
        /*0060*/ 	.short	0x0000
        /*0062*/ 	.short	0x0000
        /*0064*/ 	.byte	0x00, 0xf5, 0x21, 0x00


	//----- nvinfo : EIATTR_SPARSE_MMA_MASK
	.align		4
.L_73:
        /*0068*/ 	.byte	0x03, 0x50
        /*006a*/ 	.short	0x0000


	//----- nvinfo : EIATTR_MAXREG_COUNT
	.align		4
        /*006c*/ 	.byte	0x03, 0x1b
        /*006e*/ 	.short	0x00ff


	//----- nvinfo : EIATTR_NUM_BARRIERS
	.align		4
        /*0070*/ 	.byte	0x02, 0x4c
        /*0072*/ 	.byte	0x01
	.zero		1


	//----- nvinfo : EIATTR_MERCURY_ISA_VERSION
	.align		4
        /*0074*/ 	.byte	0x03, 0x5f
        /*0076*/ 	.short	0x0101


	//----- nvinfo : EIATTR_VRC_CTA_INIT_COUNT
	.align		4
        /*0078*/ 	.byte	0x02, 0x4a
	.zero		1
	.zero		1


	//----- nvinfo : EIATTR_EXIT_INSTR_OFFSETS
	.align		4
        /*007c*/ 	.byte	0x04, 0x1c
        /*007e*/ 	.short	(.L_75 - .L_74)


	//   ....[0]....
.L_74:
        /*0080*/ 	.word	0x00000820


	//   ....[1]....
        /*0084*/ 	.word	0x00000870


	//----- nvinfo : EIATTR_CBANK_PARAM_SIZE
	.align		4
.L_75:
        /*0088*/ 	.byte	0x03, 0x19
        /*008a*/ 	.short	0x0024


	//----- nvinfo : EIATTR_PARAM_CBANK
	.align		4
        /*008c*/ 	.byte	0x04, 0x0a
        /*008e*/ 	.short	(.L_77 - .L_76)
	.align		4
.L_76:
        /*0090*/ 	.word	index@(.nv.constant0.matmul_f32)
        /*0094*/ 	.short	0x0380
        /*0096*/ 	.short	0x0024


	//----- nvinfo : EIATTR_SW_WAR
	.align		4
.L_77:
        /*0098*/ 	.byte	0x04, 0x36
        /*009a*/ 	.short	(.L_79 - .L_78)
.L_78:
        /*009c*/ 	.word	0x00000008
.L_79:


//--------------------- .nv.callgraph             --------------------------
	.section	.nv.callgraph,"",@"SHT_CUDA_CALLGRAPH"
	.align	4
	.sectionentsize	8
	.align		4
        /*0000*/ 	.word	0x00000000
	.align		4
        /*0004*/ 	.word	0xffffffff
	.align		4
        /*0008*/ 	.word	0x00000000
	.align		4
        /*000c*/ 	.word	0xfffffffe
	.align		4
        /*0010*/ 	.word	0x00000000
	.align		4
        /*0014*/ 	.word	0xfffffffd
	.align		4
        /*0018*/ 	.word	0x00000000
	.align		4
        /*001c*/ 	.word	0xfffffffc


//--------------------- .text.matmul_bias_relu_f32 --------------------------
	.section	.text.matmul_bias_relu_f32,"ax",@progbits
	.align	128
        .global         matmul_bias_relu_f32
        .type           matmul_bias_relu_f32,@function
        .size           matmul_bias_relu_f32,(.L_x_9 - matmul_bias_relu_f32)
        .other          matmul_bias_relu_f32,@"STO_CUDA_ENTRY STV_DEFAULT"
matmul_bias_relu_f32:
.text.matmul_bias_relu_f32:
[----:B------:R-:W-:Y:S01]  /*0000*/  LDC R1, c[0x0][0x37c] ;  /* 0x0000df00ff017b82 */ /* 0x000fe20000000800 */
[----:B------:R-:W0:Y:S01]  /*0010*/  LDCU UR10, c[0x0][0x3a8] ;  /* 0x00007500ff0a77ac */ /* 0x000e220008000800 */
[----:B------:R-:W1:Y:S01]  /*0020*/  S2R R18, SR_CTAID.Y ;  /* 0x0000000000127919 */ /* 0x000e620000002600 */
[----:B------:R-:W-:Y:S01]  /*0030*/  HFMA2 R21, -RZ, RZ, 0, 0 ;  /* 0x00000000ff157431 */ /* 0x000fe200000001ff */
[----:B------:R-:W2:Y:S01]  /*0040*/  LDCU.64 UR8, c[0x0][0x358] ;  /* 0x00006b00ff0877ac */ /* 0x000ea20008000a00 */
[----:B------:R-:W1:Y:S01]  /*0050*/  S2R R17, SR_TID.Y ;  /* 0x0000000000117919 */ /* 0x000e620000002200 */
[----:B------:R-:W3:Y:S01]  /*0060*/  S2R R2, SR_CTAID.X ;  /* 0x0000000000027919 */ /* 0x000ee20000002500 */
[----:B------:R-:W3:Y:S01]  /*0070*/  S2R R16, SR_TID.X ;  /* 0x0000000000107919 */ /* 0x000ee20000002100 */
[----:B0-----:R-:W-:-:S04]  /*0080*/  UIADD3 UR4, UPT, UPT, UR10, 0x1f, URZ ;  /* 0x0000001f0a047890 */ /* 0x001fc8000fffe0ff */
[----:B------:R-:W-:Y:S01]  /*0090*/  UISETP.GE.U32.AND UP0, UPT, UR4, 0x20, UPT ;  /* 0x000000200400788c */ /* 0x000fe2000bf06070 */
[----:B-1----:R-:W-:Y:S02]  /*00a0*/  LEA R18, R18, R17, 0x5 ;  /* 0x0000001112127211 */ /* 0x002fe400078e28ff */
[----:B---3--:R-:W-:-:S06]  /*00b0*/  LEA R19, R2, R16, 0x5 ;  /* 0x0000001002137211 */ /* 0x008fcc00078e28ff */
[----:B--2---:R-:W-:Y:S05]  /*00c0*/  BRA.U !UP0, `(.L_x_0) ;  /* 0x0000000508c87547 */ /* 0x004fea000b800000 */
[----:B------:R-:W0:Y:S01]  /*00d0*/  S2UR UR7, SR_CgaCtaId ;  /* 0x00000000000779c3 */ /* 0x000e220000008800 */
[----:B------:R-:W1:Y:S01]  /*00e0*/  LDCU UR11, c[0x0][0x3a4] ;  /* 0x00007480ff0b77ac */ /* 0x000e620008000800 */
[----:B------:R-:W-:Y:S01]  /*00f0*/  MOV R21, RZ ;  /* 0x000000ff00157202 */ /* 0x000fe20000000f00 */
[----:B------:R-:W-:Y:S01]  /*0100*/  IMAD R6, R18, UR10, R16 ;  /* 0x0000000a12067c24 */ /* 0x000fe2000f8e0210 */
[----:B------:R-:W-:Y:S01]  /*0110*/  UMOV UR5, 0x400 ;  /* 0x0000040000057882 */ /* 0x000fe20000000000 */
[----:B------:R-:W-:-:S03]  /*0120*/  USHF.R.U32.HI UR6, URZ, 0x5, UR4 ;  /* 0x00000005ff067899 */ /* 0x000fc60008011604 */
[----:B------:R-:W2:Y:S01]  /*0130*/  LDC R0, c[0x0][0x3a4] ;  /* 0x0000e900ff007b82 */ /* 0x000ea20000000800 */
[----:B------:R-:W-:Y:S01]  /*0140*/  UIADD3 UR4, UPT, UPT, UR5, 0x1000, URZ ;  /* 0x0000100005047890 */ /* 0x000fe2000fffe0ff */
[----:B------:R-:W3:Y:S01]  /*0150*/  LDCU UR13, c[0x0][0x3a8] ;  /* 0x00007500ff0d77ac */ /* 0x000ee20008000800 */
[----:B------:R-:W4:Y:S01]  /*0160*/  LDCU UR12, c[0x0][0x3a0] ;  /* 0x00007400ff0c77ac */ /* 0x000f220008000800 */
[----:B-1----:R-:W-:Y:S01]  /*0170*/  IMAD R7, R17, UR11, R16 ;  /* 0x0000000b11077c24 */ /* 0x002fe2000f8e0210 */
[----:B------:R-:W-:Y:S02]  /*0180*/  UIADD3 UR6, UPT, UPT, -UR6, URZ, URZ ;  /* 0x000000ff06067290 */ /* 0x000fe4000fffe1ff */
[----:B0-----:R-:W-:Y:S02]  /*0190*/  ULEA UR5, UR7, UR5, 0x18 ;  /* 0x0000000507057291 */ /* 0x001fe4000f8ec0ff */
[----:B------:R-:W-:Y:S01]  /*01a0*/  LEA R7, R2, R7, 0x5 ;  /* 0x0000000702077211 */ /* 0x000fe200078e28ff */
[----:B------:R-:W-:-:S03]  /*01b0*/  ULEA UR4, UR7, UR4, 0x18 ;  /* 0x0000000407047291 */ /* 0x000fc6000f8ec0ff */
[----:B------:R-:W-:-:S03]  /*01c0*/  LEA R5, R17, UR5, 0x7 ;  /* 0x0000000511057c11 */ /* 0x000fc6000f8e38ff */
[C---:B------:R-:W-:Y:S02]  /*01d0*/  LEA R3, R16.reuse, UR4, 0x2 ;  /* 0x0000000410037c11 */ /* 0x040fe4000f8e10ff */
[----:B------:R-:W-:Y:S02]  /*01e0*/  LEA R4, R16, R5, 0x2 ;  /* 0x0000000510047211 */ /* 0x000fe400078e10ff */
[----:B---34-:R-:W-:-:S07]  /*01f0*/  LEA R2, R17, R3, 0x7 ;  /* 0x0000000311027211 */ /* 0x018fce00078e38ff */
.L_x_1:
[----:B------:R-:W-:Y:S01]  /*0200*/  ISETP.GE.U32.AND P1, PT, R16, UR13, PT ;  /* 0x0000000d10007c0c */ /* 0x000fe2000bf26070 */
[----:B------:R-:W-:Y:S01]  /*0210*/  HFMA2 R24, -RZ, RZ, 0, 0 ;  /* 0x00000000ff187431 */ /* 0x000fe200000001ff */
[----:B------:R-:W-:Y:S02]  /*0220*/  ISETP.GE.U32.AND P0, PT, R17, UR13, PT ;  /* 0x0000000d11007c0c */ /* 0x000fe4000bf06070 */
[----:B------:R-:W-:Y:S02]  /*0230*/  ISETP.GE.U32.OR P1, PT, R18, UR12, P1 ;  /* 0x0000000c12007c0c */ /* 0x000fe40008f26470 */
[----:B--2---:R-:W-:Y:S02]  /*0240*/  ISETP.GE.U32.OR P0, PT, R19, R0, P0 ;  /* 0x000000001300720c */ /* 0x004fe40000706470 */
[----:B------:R-:W-:-:S09]  /*0250*/  MOV R29, RZ ;  /* 0x000000ff001d7202 */ /* 0x000fd20000000f00 */
[----:B------:R-:W0:Y:S08]  /*0260*/  @!P1 LDC.64 R10, c[0x0][0x380] ;  /* 0x0000e000ff0a9b82 */ /* 0x000e300000000a00 */
[----:B------:R-:W1:Y:S01]  /*0270*/  @!P0 LDC.64 R8, c[0x0][0x388] ;  /* 0x0000e200ff088b82 */ /* 0x000e620000000a00 */
[----:B0-----:R-:W-:-:S05]  /*0280*/  @!P1 IMAD.WIDE.U32 R10, R6, 0x4, R10 ;  /* 0x00000004060a9825 */ /* 0x001fca00078e000a */
[----:B------:R-:W2:Y:S01]  /*0290*/  @!P1 LDG.E.CONSTANT R29, desc[UR8][R10.64] ;  /* 0x000000080a1d9981 */ /* 0x000ea2000c1e9900 */
[----:B-1----:R-:W-:-:S05]  /*02a0*/  @!P0 IMAD.WIDE.U32 R22, R7, 0x4, R8 ;  /* 0x0000000407168825 */ /* 0x002fca00078e0008 */
[----:B------:R-:W3:Y:S01]  /*02b0*/  @!P0 LDG.E.CONSTANT R24, desc[UR8][R22.64] ;  /* 0x0000000816188981 */ /* 0x000ee2000c1e9900 */
[----:B------:R-:W-:-:S04]  /*02c0*/  UIADD3 UR6, UPT, UPT, UR6, 0x1, URZ ;  /* 0x0000000106067890 */ /* 0x000fc8000fffe0ff */
[----:B------:R-:W-:Y:S01]  /*02d0*/  UISETP.NE.AND UP0, UPT, UR6, URZ, UPT ;  /* 0x000000ff0600728c */ /* 0x000fe2000bf05270 */
[----:B------:R-:W-:Y:S01]  /*02e0*/  IADD3 R17, PT, PT, R17, 0x20, RZ ;  /* 0x0000002011117810 */ /* 0x000fe20007ffe0ff */
[----:B--2---:R-:W-:Y:S04]  /*02f0*/  STS [R4], R29 ;  /* 0x0000001d04007388 */ /* 0x004fe80000000800 */
[----:B---3--:R-:W-:Y:S01]  /*0300*/  STS [R2], R24 ;  /* 0x0000001802007388 */ /* 0x008fe20000000800 */
[----:B------:R-:W-:Y:S06]  /*0310*/  BAR.SYNC.DEFER_BLOCKING 0x0 ;  /* 0x0000000000007b1d */ /* 0x000fec0000010000 */
[----:B------:R-:W-:Y:S04]  /*0320*/  LDS R28, [R3] ;  /* 0x00000000031c7984 */ /* 0x000fe80000000800 */
[----:B------:R-:W0:Y:S04]  /*0330*/  LDS.128 R12, [R5] ;  /* 0x00000000050c7984 */ /* 0x000e280000000c00 */
[----:B------:R-:W1:Y:S04]  /*0340*/  LDS R23, [R3+0x80] ;  /* 0x0000800003177984 */ /* 0x000e680000000800 */
[----:B------:R-:W2:Y:S04]  /*0350*/  LDS R27, [R3+0x100] ;  /* 0x00010000031b7984 */ /* 0x000ea80000000800 */
[----:B------:R-:W3:Y:S04]  /*0360*/  LDS R26, [R3+0x180] ;  /* 0x00018000031a7984 */ /* 0x000ee80000000800 */
[----:B------:R-:W-:Y:S04]  /*0370*/  LDS R25, [R3+0x200] ;  /* 0x0002000003197984 */ /* 0x000fe80000000800 */
[----:B------:R-:W4:Y:S04]  /*0380*/  LDS.128 R8, [R5+0x10] ;  /* 0x0000100005087984 */ /* 0x000f280000000c00 */
[----:B------:R-:W5:Y:S04]  /*0390*/  LDS R20, [R3+0x280] ;  /* 0x0002800003147984 */ /* 0x000f680000000800 */
[----:B------:R-:W-:Y:S04]  /*03a0*/  LDS R24, [R3+0x380] ;  /* 0x0003800003187984 */ /* 0x000fe80000000800 */
[----:B------:R-:W-:Y:S01]  /*03b0*/  LDS R22, [R3+0x480] ;  /* 0x0004800003167984 */ /* 0x000fe20000000800 */
[----:B0-----:R-:W-:-:S03]  /*03c0*/  FFMA R12, R12, R28, R21 ;  /* 0x0000001c0c0c7223 */ /* 0x001fc60000000015 */
[----:B------:R-:W0:Y:S01]  /*03d0*/  LDS R21, [R3+0x300] ;  /* 0x0003000003157984 */ /* 0x000e220000000800 */
[----:B-1----:R-:W-:-:S03]  /*03e0*/  FFMA R12, R23, R13, R12 ;  /* 0x0000000d170c7223 */ /* 0x002fc6000000000c */
[----:B------:R-:W-:Y:S01]  /*03f0*/  LDS R23, [R3+0x400] ;  /* 0x0004000003177984 */ /* 0x000fe20000000800 */
[----:B--2---:R-:W-:-:S04]  /*0400*/  FFMA R27, R27, R14, R12 ;  /* 0x0000000e1b1b7223 */ /* 0x004fc8000000000c */
[----:B---3--:R-:W-:Y:S02]  /*0410*/  FFMA R27, R26, R15, R27 ;  /* 0x0000000f1a1b7223 */ /* 0x008fe4000000001b */
[----:B------:R-:W1:Y:S04]  /*0420*/  LDS.128 R12, [R5+0x20] ;  /* 0x00002000050c7984 */ /* 0x000e680000000c00 */
[----:B------:R-:W-:Y:S01]  /*0430*/  LDS R26, [R3+0x580] ;  /* 0x00058000031a7984 */ /* 0x000fe20000000800 */
[----:B----4-:R-:W-:-:S03]  /*0440*/  FFMA R27, R8, R25, R27 ;  /* 0x00000019081b7223 */ /* 0x010fc6000000001b */
[----:B------:R-:W2:Y:S01]  /*0450*/  LDS R25, [R3+0x500] ;  /* 0x0005000003197984 */ /* 0x000ea20000000800 */
[----:B-----5:R-:W-:-:S04]  /*0460*/  FFMA R20, R20, R9, R27 ;  /* 0x0000000914147223 */ /* 0x020fc8000000001b */
[----:B0-----:R-:W-:Y:S02]  /*0470*/  FFMA R21, R21, R10, R20 ;  /* 0x0000000a15157223 */ /* 0x001fe40000000014 */
[----:B------:R-:W-:Y:S02]  /*0480*/  LDS R20, [R3+0x680] ;  /* 0x0006800003147984 */ /* 0x000fe40000000800 */
[----:B------:R-:W-:Y:S02]  /*0490*/  FFMA R27, R24, R11, R21 ;  /* 0x0000000b181b7223 */ /* 0x000fe40000000015 */
[----:B------:R-:W-:Y:S04]  /*04a0*/  LDS R21, [R3+0x600] ;  /* 0x0006000003157984 */ /* 0x000fe80000000800 */
[----:B------:R-:W0:Y:S01]  /*04b0*/  LDS.128 R8, [R5+0x30] ;  /* 0x0000300005087984 */ /* 0x000e220000000c00 */
[----:B-1----:R-:W-:-:S03]  /*04c0*/  FFMA R27, R12, R23, R27 ;  /* 0x000000170c1b7223 */ /* 0x002fc6000000001b */
[----:B------:R-:W1:Y:S01]  /*04d0*/  LDS R23, [R3+0x700] ;  /* 0x0007000003177984 */ /* 0x000e620000000800 */
[----:B------:R-:W-:-:S03]  /*04e0*/  FFMA R22, R22, R13, R27 ;  /* 0x0000000d16167223 */ /* 0x000fc6000000001b */
[----:B------:R-:W3:Y:S01]  /*04f0*/  LDS R24, [R3+0x780] ;  /* 0x0007800003187984 */ /* 0x000ee20000000800 */
[----:B--2---:R-:W-:-:S03]  /*0500*/  FFMA R25, R25, R14, R22 ;  /* 0x0000000e19197223 */ /* 0x004fc60000000016 */
[----:B------:R-:W-:Y:S01]  /*0510*/  LDS R22, [R3+0x880] ;  /* 0x0008800003167984 */ /* 0x000fe20000000800 */
[----:B------:R-:W-:-:S03]  /*0520*/  FFMA R27, R26, R15, R25 ;  /* 0x0000000f1a1b7223 */ /* 0x000fc60000000019 */
[----:B------:R-:W-:Y:S04]  /*0530*/  LDS R25, [R3+0x800] ;  /* 0x0008000003197984 */ /* 0x000fe80000000800 */
[----:B------:R-:W2:Y:S04]  /*0540*/  LDS.128 R12, [R5+0x40] ;  /* 0x00004000050c7984 */ /* 0x000ea80000000c00 */
[----:B------:R-:W-:Y:S01]  /*0550*/  LDS R26, [R3+0x980] ;  /* 0x00098000031a7984 */ /* 0x000fe20000000800 */
[----:B0-----:R-:W-:-:S03]  /*0560*/  FFMA R27, R8, R21, R27 ;  /* 0x00000015081b7223 */ /* 0x001fc6000000001b */
[----:B------:R-:W0:Y:S01]  /*0570*/  LDS R21, [R3+0x900] ;  /* 0x0009000003157984 */ /* 0x000e220000000800 */
[----:B------:R-:W-:-:S04]  /*0580*/  FFMA R20, R20, R9, R27 ;  /* 0x0000000914147223 */ /* 0x000fc8000000001b */
[----:B-1----:R-:W-:Y:S02]  /*0590*/  FFMA R23, R23, R10, R20 ;  /* 0x0000000a17177223 */ /* 0x002fe40000000014 */
[----:B------:R-:W-:Y:S02]  /*05a0*/  LDS R20, [R3+0xa80] ;  /* 0x000a800003147984 */ /* 0x000fe40000000800 */
[----:B---3--:R-:W-:Y:S02]  /*05b0*/  FFMA R27, R24, R11, R23 ;  /* 0x0000000b181b7223 */ /* 0x008fe40000000017 */
[----:B------:R-:W-:Y:S04]  /*05c0*/  LDS R23, [R3+0xa00] ;  /* 0x000a000003177984 */ /* 0x000fe80000000800 */
[----:B------:R-:W1:Y:S01]  /*05d0*/  LDS.128 R8, [R5+0x50] ;  /* 0x0000500005087984 */ /* 0x000e620000000c00 */
[----:B--2---:R-:W-:-:S03]  /*05e0*/  FFMA R27, R12, R25, R27 ;  /* 0x000000190c1b7223 */ /* 0x004fc6000000001b */
[----:B------:R-:W2:Y:S01]  /*05f0*/  LDS R25, [R3+0xb00] ;  /* 0x000b000003197984 */ /* 0x000ea20000000800 */
[----:B------:R-:W-:-:S03]  /*0600*/  FFMA R12, R22, R13, R27 ;  /* 0x0000000d160c7223 */ /* 0x000fc6000000001b */
[----:B------:R-:W3:Y:S04]  /*0610*/  LDS R22, [R3+0xb80] ;  /* 0x000b800003167984 */ /* 0x000ee80000000800 */
[----:B------:R-:W-:Y:S01]  /*0620*/  LDS R24, [R3+0xc80] ;  /* 0x000c800003187984 */ /* 0x000fe20000000800 */
[----:B0-----:R-:W-:-:S04]  /*0630*/  FFMA R21, R21, R14, R12 ;  /* 0x0000000e15157223 */ /* 0x001fc8000000000c */
[----:B------:R-:W-:Y:S02]  /*0640*/  FFMA R27, R26, R15, R21 ;  /* 0x0000000f1a1b7223 */ /* 0x000fe40000000015 */
[----:B------:R-:W-:Y:S04]  /*0650*/  LDS R21, [R3+0xc00] ;  /* 0x000c000003157984 */ /* 0x000fe80000000800 */
[----:B------:R-:W0:Y:S01]  /*0660*/  LDS.128 R12, [R5+0x60] ;  /* 0x00006000050c7984 */ /* 0x000e220000000c00 */
[----:B-1----:R-:W-:-:S04]  /*0670*/  FFMA R23, R8, R23, R27 ;  /* 0x0000001708177223 */ /* 0x002fc8000000001b */
[----:B------:R-:W-:Y:S02]  /*0680*/  FFMA R20, R20, R9, R23 ;  /* 0x0000000914147223 */ /* 0x000fe40000000017 */
[----:B------:R-:W1:Y:S02]  /*0690*/  LDS R23, [R3+0xd00] ;  /* 0x000d000003177984 */ /* 0x000e640000000800 */
[----:B--2---:R-:W-:Y:S02]  /*06a0*/  FFMA R25, R25, R10, R20 ;  /* 0x0000000a19197223 */ /* 0x004fe40000000014 */
[----:B------:R-:W2:Y:S02]  /*06b0*/  LDS R20, [R3+0xd80] ;  /* 0x000d800003147984 */ /* 0x000ea40000000800 */
[----:B---3--:R-:W-:Y:S02]  /*06c0*/  FFMA R27, R22, R11, R25 ;  /* 0x0000000b161b7223 */ /* 0x008fe40000000019 */
[----:B------:R-:W-:Y:S04]  /*06d0*/  LDS R25, [R3+0xe00] ;  /* 0x000e000003197984 */ /* 0x000fe80000000800 */
[----:B------:R-:W3:Y:S04]  /*06e0*/  LDS.128 R8, [R5+0x70] ;  /* 0x0000700005087984 */ /* 0x000ee80000000c00 */
[----:B------:R-:W4:Y:S01]  /*06f0*/  LDS R22, [R3+0xe80] ;  /* 0x000e800003167984 */ /* 0x000f220000000800 */
[----:B0-----:R-:W-:-:S03]  /*0700*/  FFMA R27, R12, R21, R27 ;  /* 0x000000150c1b7223 */ /* 0x001fc6000000001b */
[----:B------:R-:W0:Y:S04]  /*0710*/  LDS R21, [R3+0xf00] ;  /* 0x000f000003157984 */ /* 0x000e280000000800 */
[----:B------:R-:W5:Y:S01]  /*0720*/  LDS R12, [R3+0xf80] ;  /* 0x000f8000030c7984 */ /* 0x000f620000000800 */
[----:B------:R-:W-:-:S04]  /*0730*/  FFMA R24, R24, R13, R27 ;  /* 0x0000000d18187223 */ /* 0x000fc8000000001b */
[----:B-1----:R-:W-:-:S04]  /*0740*/  FFMA R23, R23, R14, R24 ;  /* 0x0000000e17177223 */ /* 0x002fc80000000018 */
[----:B--2---:R-:W-:-:S04]  /*0750*/  FFMA R15, R20, R15, R23 ;  /* 0x0000000f140f7223 */ /* 0x004fc80000000017 */
[----:B---3--:R-:W-:-:S04]  /*0760*/  FFMA R15, R8, R25, R15 ;  /* 0x00000019080f7223 */ /* 0x008fc8000000000f */
[----:B----4-:R-:W-:Y:S01]  /*0770*/  FFMA R22, R22, R9, R15 ;  /* 0x0000000916167223 */ /* 0x010fe2000000000f */
[----:B------:R-:W-:Y:S02]  /*0780*/  IADD3 R16, PT, PT, R16, 0x20, RZ ;  /* 0x0000002010107810 */ /* 0x000fe40007ffe0ff */
[----:B------:R-:W-:Y:S02]  /*0790*/  IADD3 R6, PT, PT, R6, 0x20, RZ ;  /* 0x0000002006067810 */ /* 0x000fe40007ffe0ff */
[----:B------:R-:W-:Y:S01]  /*07a0*/  LEA R7, R0, R7, 0x5 ;  /* 0x0000000700077211 */ /* 0x000fe200078e28ff */
[----:B0-----:R-:W-:-:S04]  /*07b0*/  FFMA R21, R21, R10, R22 ;  /* 0x0000000a15157223 */ /* 0x001fc80000000016 */
[----:B-----5:R-:W-:Y:S01]  /*07c0*/  FFMA R21, R12, R11, R21 ;  /* 0x0000000b0c157223 */ /* 0x020fe20000000015 */
[----:B------:R-:W-:Y:S06]  /*07d0*/  BAR.SYNC.DEFER_BLOCKING 0x0 ;  /* 0x0000000000007b1d */ /* 0x000fec0000010000 */
[----:B------:R-:W-:Y:S05]  /*07e0*/  BRA.U UP0, `(.L_x_1) ;  /* 0xfffffff900847547 */ /* 0x000fea000b83ffff */
.L_x_0:
[----:B------:R-:W0:Y:S02]  /*07f0*/  LDCU.64 UR4, c[0x0][0x3a0] ;  /* 0x00007400ff0477ac */ /* 0x000e240008000a00 */
[----:B0-----:R-:W-:-:S04]  /*0800*/  ISETP.GE.U32.AND P0, PT, R19, UR5, PT ;  /* 0x0000000513007c0c */ /* 0x001fc8000bf06070 */
[----:B------:R-:W-:-:S13]  /*0810*/  ISETP.GE.U32.OR P0, PT, R18, UR4, P0 ;  /* 0x0000000412007c0c */ /* 0x000fda0008706470 */
[----:B------:R-:W-:Y:S05]  /*0820*/  @P0 EXIT ;  /* 0x000000000000094d */ /* 0x000fea0003800000 */
[----:B------:R-:W0:Y:S08]  /*0830*/  LDC.64 R2, c[0x0][0x390] ;  /* 0x0000e400ff027b82 */ /* 0x000e300000000a00 */
[----:B------:R-:W1:Y:S01]  /*0840*/  LDC.64 R4, c[0x0][0x398] ;  /* 0x0000e600ff047b82 */ /* 0x000e620000000a00 */
[----:B0-----:R-:W-:-:S06]  /*0850*/  IMAD.WIDE.U32 R2, R19, 0x4, R2 ;  /* 0x0000000413027825 */ /* 0x001fcc00078e0002 */
[----:B------:R-:W2:Y:S01]  /*0860*/  LDG.E.CONSTANT R2, desc[UR8][R2.64] ;  /* 0x0000000802027981 */ /* 0x000ea2000c1e9900 */
[----:B------:R-:W-:-:S04]  /*0870*/  IMAD R19, R18, UR5, R19 ;  /* 0x0000000512137c24 */ /* 0x000fc8000f8e0213 */
[----:B-1----:R-:W-:-:S04]  /*0880*/  IMAD.WIDE.U32 R4, R19, 0x4, R4 ;  /* 0x0000000413047825 */ /* 0x002fc800078e0004 */
[----:B--2---:R-:W-:-:S05]  /*0890*/  FADD R21, R2, R21 ;  /* 0x0000001502157221 */ /* 0x004fca0000000000 */
[----:B------:R-:W-:-:S05]  /*08a0*/  FMNMX R21, RZ, R21, !PT ;  /* 0x00000015ff157209 */ /* 0x000fca0007800000 */
[----:B------:R-:W-:Y:S01]  /*08b0*/  STG.E desc[UR8][R4.64], R21 ;  /* 0x0000001504007986 */ /* 0x000fe2000c101908 */
[----:B------:R-:W-:Y:S05]  /*08c0*/  EXIT ;  /* 0x000000000000794d */ /* 0x000fea0003800000 */
.L_x_2:
[----:B------:R-:W-:-:S00]  /*08d0*/  BRA `(.L_x_2) ;  /* 0xfffffffc00fc7947 */ /* 0x000fc0000383ffff */
[----:B------:R-:W-:-:S00]  /*08e0*/  NOP ;  /* 0x0000000000007918 */ /* 0x000fc00000000000 */
        /* <DEDUP_REMOVED lines=9> */
.L_x_9:


//--------------------- .text.matmul_f32_tiled2x2 --------------------------
	.section	.text.matmul_f32_tiled2x2,"ax",@progbits
	.align	128
        .global         matmul_f32_tiled2x2
        .type           matmul_f32_tiled2x2,@function
        .size           matmul_f32_tiled2x2,(.L_x_10 - matmul_f32_tiled2x2)
        .other          matmul_f32_tiled2x2,@"STO_CUDA_ENTRY STV_DEFAULT"
matmul_f32_tiled2x2:
.text.matmul_f32_tiled2x2:
[----:B------:R-:W-:Y:S01]  /*0000*/  LDC R1, c[0x0][0x37c] ;  /* 0x0000df00ff017b82 */ /* 0x000fe20000000800 */
[----:B------:R-:W0:Y:S01]  /*0010*/  LDCU UR12, c[0x0][0x3a0] ;  /* 0x00007400ff0c77ac */ /* 0x000e220008000800 */
[----:B------:R-:W1:Y:S06]  /*0020*/  S2R R18, SR_TID.Y ;  /* 0x0000000000127919 */ /* 0x000e6c0000002200 */
[----:B------:R-:W2:Y:S01]  /*0030*/  S2UR UR4, SR_CTAID.Y ;  /* 0x00000000000479c3 */ /* 0x000ea20000002600 */
[----:B------:R-:W-:Y:S02]  /*0040*/  CS2R R4, SRZ ;  /* 0x0000000000047805 */ /* 0x000fe4000001ff00 */
[----:B------:R-:W-:Y:S01]  /*0050*/  CS2R R20, SRZ ;  /* 0x0000000000147805 */ /* 0x000fe2000001ff00 */
[----:B------:R-:W3:Y:S01]  /*0060*/  S2R R17, SR_TID.X ;  /* 0x0000000000117919 */ /* 0x000ee20000002100 */
[----:B------:R-:W4:Y:S03]  /*0070*/  LDCU.64 UR10, c[0x0][0x358] ;  /* 0x00006b00ff0a77ac */ /* 0x000f260008000a00 */
[----:B------:R-:W5:Y:S01]  /*0080*/  S2UR UR5, SR_CTAID.X ;  /* 0x00000000000579c3 */ /* 0x000f620000002500 */
[----:B0-----:R-:W-:-:S04]  /*0090*/  UIADD3 UR6, UPT, UPT, UR12, 0xf, URZ ;  /* 0x0000000f0c067890 */ /* 0x001fc8000fffe0ff */
[----:B------:R-:W-:Y:S02]  /*00a0*/  UISETP.GE.U32.AND UP0, UPT, UR6, 0x10, UPT ;  /* 0x000000100600788c */ /* 0x000fe4000bf06070 */
[----:B--2---:R-:W-:-:S06]  /*00b0*/  USHF.L.U32 UR4, UR4, 0x6, URZ ;  /* 0x0000000604047899 */ /* 0x004fcc00080006ff */
[----:B-1----:R-:W-:Y:S01]  /*00c0*/  LEA R25, R18, UR4, 0x1 ;  /* 0x0000000412197c11 */ /* 0x002fe2000f8e08ff */
[----:B-----5:R-:W-:-:S06]  /*00d0*/  USHF.L.U32 UR5, UR5, 0x6, URZ ;  /* 0x0000000605057899 */ /* 0x020fcc00080006ff */
[----:B---3--:R-:W-:Y:S01]  /*00e0*/  LEA R24, R17, UR5, 0x1 ;  /* 0x0000000511187c11 */ /* 0x008fe2000f8e08ff */
[----:B----4-:R-:W-:Y:S06]  /*00f0*/  BRA.U !UP0, `(.L_x_3) ;  /* 0x0000000908387547 */ /* 0x010fec000b800000 */
[----:B------:R-:W0:Y:S01]  /*0100*/  S2UR UR9, SR_CgaCtaId ;  /* 0x00000000000979c3 */ /* 0x000e220000008800 */
[----:B------:R-:W-:Y:S01]  /*0110*/  UMOV UR7, 0x400 ;  /* 0x0000040000077882 */ /* 0x000fe20000000000 */
[----:B------:R-:W-:Y:S01]  /*0120*/  LEA R0, R18, R17, 0x5 ;  /* 0x0000001112007211 */ /* 0x000fe200078e28ff */
[----:B------:R-:W-:Y:S01]  /*0130*/  UIADD3 UR8, UPT, UPT, UR7, 0x1000, URZ ;  /* 0x0000100007087890 */ /* 0x000fe2000fffe0ff */
[----:B------:R-:W-:Y:S01]  /*0140*/  SHF.L.U32 R2, R17, 0x2, RZ ;  /* 0x0000000211027819 */ /* 0x000fe200000006ff */
[----:B------:R-:W-:Y:S01]  /*0150*/  USHF.R.U32.HI UR6, URZ, 0x4, UR6 ;  /* 0x00000004ff067899 */ /* 0x000fe20008011606 */
[--C-:B------:R-:W-:Y:S01]  /*0160*/  SHF.R.U32.HI R23, RZ, 0x4, R0.reuse ;  /* 0x00000004ff177819 */ /* 0x100fe20000011600 */
[----:B------:R-:W1:Y:S01]  /*0170*/  LDCU UR13, c[0x0][0x3a0] ;  /* 0x00007400ff0d77ac */ /* 0x000e620008000800 */
[----:B------:R-:W2:Y:S01]  /*0180*/  LDC R7, c[0x0][0x39c] ;  /* 0x0000e700ff077b82 */ /* 0x000ea20000000800 */
[----:B------:R-:W-:Y:S02]  /*0190*/  LOP3.LUT R5, R2, 0x3c, RZ, 0xc0, !PT ;  /* 0x0000003c02057812 */ /* 0x000fe400078ec0ff */
[----:B------:R-:W-:Y:S01]  /*01a0*/  SHF.R.U32.HI R3, RZ, 0x6, R0 ;  /* 0x00000006ff037819 */ /* 0x000fe20000011600 */
[----:B------:R-:W-:Y:S01]  /*01b0*/  UIADD3 UR6, UPT, UPT, -UR6, URZ, URZ ;  /* 0x000000ff06067290 */ /* 0x000fe2000fffe1ff */
[----:B------:R-:W-:-:S02]  /*01c0*/  SHF.L.U32 R2, R0, 0x2, RZ ;  /* 0x0000000200027819 */ /* 0x000fc400000006ff */
[----:B------:R-:W-:Y:S02]  /*01d0*/  LOP3.LUT R0, R0, 0x3f, RZ, 0xc0, !PT ;  /* 0x0000003f00007812 */ /* 0x000fe400078ec0ff */
[----:B------:R-:W-:Y:S02]  /*01e0*/  LOP3.LUT R6, R2, 0xfc, RZ, 0xc0, !PT ;  /* 0x000000fc02067812 */ /* 0x000fe400078ec0ff */
[----:B------:R-:W-:Y:S02]  /*01f0*/  IADD3 R2, PT, PT, R0, UR5, RZ ;  /* 0x0000000500027c10 */ /* 0x000fe4000fffe0ff */
[----:B------:R-:W-:Y:S01]  /*0200*/  LOP3.LUT R16, R17, 0xf, RZ, 0xc0, !PT ;  /* 0x0000000f11107812 */ /* 0x000fe200078ec0ff */
[----:B0-----:R-:W-:Y:S02]  /*0210*/  ULEA UR7, UR9, UR7, 0x18 ;  /* 0x0000000709077291 */ /* 0x001fe4000f8ec0ff */
[----:B------:R-:W-:Y:S01]  /*0220*/  ULEA UR8, UR9, UR8, 0x18 ;  /* 0x0000000809087291 */ /* 0x000fe2000f8ec0ff */
[----:B------:R-:W0:Y:S03]  /*0230*/  LDCU UR9, c[0x0][0x398] ;  /* 0x00007300ff0977ac */ /* 0x000e260008000800 */
[----:B------:R-:W-:-:S02]  /*0240*/  LEA R22, R23, UR7, 0x6 ;  /* 0x0000000717167c11 */ /* 0x000fc4000f8e30ff */
[----:B------:R-:W-:Y:S02]  /*0250*/  IADD3 R23, PT, PT, R23, UR4, RZ ;  /* 0x0000000417177c10 */ /* 0x000fe4000fffe0ff */
[----:B------:R-:W-:Y:S01]  /*0260*/  IADD3 R22, PT, PT, R22, R5, RZ ;  /* 0x0000000516167210 */ /* 0x000fe20007ffe0ff */
[CC--:B--2---:R-:W-:Y:S01]  /*0270*/  IMAD R5, R3.reuse, R7.reuse, UR5 ;  /* 0x0000000503057e24 */ /* 0x0c4fe2000f8e0207 */
[----:B------:R-:W-:Y:S02]  /*0280*/  LEA R19, R3, UR8, 0x8 ;  /* 0x0000000803137c11 */ /* 0x000fe4000f8e40ff */
[----:B------:R-:W-:Y:S01]  /*0290*/  ISETP.GE.U32.AND P1, PT, R2, R7, PT ;  /* 0x000000070200720c */ /* 0x000fe20003f26070 */
[----:B------:R-:W-:Y:S01]  /*02a0*/  IMAD R2, R23, UR12, R16 ;  /* 0x0000000c17027c24 */ /* 0x000fe2000f8e0210 */
[----:B------:R-:W-:Y:S01]  /*02b0*/  IADD3 R0, PT, PT, R0, R5, RZ ;  /* 0x0000000500007210 */ /* 0x000fe20007ffe0ff */
[----:B------:R-:W-:Y:S01]  /*02c0*/  HFMA2 R5, -RZ, RZ, 0, 0 ;  /* 0x00000000ff057431 */ /* 0x000fe200000001ff */
[----:B------:R-:W-:-:S02]  /*02d0*/  IADD3 R19, PT, PT, R19, R6, RZ ;  /* 0x0000000613137210 */ /* 0x000fc40007ffe0ff */
[----:B------:R-:W-:Y:S02]  /*02e0*/  LEA R18, R18, UR7, 0x7 ;  /* 0x0000000712127c11 */ /* 0x000fe4000f8e38ff */
[----:B01----:R-:W-:-:S07]  /*02f0*/  LEA R17, R17, UR8, 0x3 ;  /* 0x0000000811117c11 */ /* 0x003fce000f8e18ff */
.L_x_4:
[----:B------:R-:W-:Y:S02]  /*0300*/  ISETP.GE.U32.AND P0, PT, R16, UR13, PT ;  /* 0x0000000d10007c0c */ /* 0x000fe4000bf06070 */
[----:B------:R-:W-:Y:S02]  /*0310*/  CS2R R10, SRZ ;  /* 0x00000000000a7805 */ /* 0x000fe4000001ff00 */
[----:B------:R-:W-:Y:S02]  /*0320*/  ISETP.GE.U32.OR P2, PT, R3, UR13, P1 ;  /* 0x0000000d03007c0c */ /* 0x000fe40008f46470 */
[----:B------:R-:W-:-:S11]  /*0330*/  ISETP.GE.U32.OR P0, PT, R23, UR9, P0 ;  /* 0x0000000917007c0c */ /* 0x000fd60008706470 */
[----:B------:R-:W0:Y:S08]  /*0340*/  @!P2 LDC.64 R6, c[0x0][0x388] ;  /* 0x0000e200ff06ab82 */ /* 0x000e300000000a00 */
[----:B------:R-:W1:Y:S01]  /*0350*/  @!P0 LDC.64 R8, c[0x0][0x380] ;  /* 0x0000e000ff088b82 */ /* 0x000e620000000a00 */
[----:B0-----:R-:W-:-:S05]  /*0360*/  @!P2 IMAD.WIDE.U32 R28, R0, 0x4, R6 ;  /* 0x00000004001ca825 */ /* 0x001fca00078e0006 */
[----:B------:R-:W2:Y:S01]  /*0370*/  @!P2 LDG.E.CONSTANT R10, desc[UR10][R28.64] ;  /* 0x0000000a1c0aa981 */ /* 0x000ea2000c1e9900 */
[----:B-1----:R-:W-:-:S05]  /*0380*/  @!P0 IMAD.WIDE.U32 R26, R2, 0x4, R8 ;  /* 0x00000004021a8825 */ /* 0x002fca00078e0008 */
[----:B------:R-:W3:Y:S04]  /*0390*/  @!P0 LDG.E.CONSTANT R11, desc[UR10][R26.64] ;  /* 0x0000000a1a0b8981 */ /* 0x000ee8000c1e9900 */
[----:B---3--:R-:W-:Y:S04]  /*03a0*/  STS [R22], R11 ;  /* 0x0000000b16007388 */ /* 0x008fe80000000800 */
[----:B--2---:R-:W-:Y:S01]  /*03b0*/  STS [R19], R10 ;  /* 0x0000000a13007388 */ /* 0x004fe20000000800 */
[----:B------:R-:W-:Y:S06]  /*03c0*/  BAR.SYNC.DEFER_BLOCKING 0x0 ;  /* 0x0000000000007b1d */ /* 0x000fec0000010000 */
[----:B------:R-:W-:Y:S04]  /*03d0*/  LDS.64 R6, [R17] ;  /* 0x0000000011067984 */ /* 0x000fe80000000a00 */
[----:B------:R-:W0:Y:S04]  /*03e0*/  LDS.128 R8, [R18] ;  /* 0x0000000012087984 */ /* 0x000e280000000c00 */
[----:B------:R-:W1:Y:S01]  /*03f0*/  LDS.128 R12, [R18+0x40] ;  /* 0x00004000120c7984 */ /* 0x000e620000000c00 */
[C---:B0-----:R-:W-:Y:S01]  /*0400*/  FFMA R27, R8.reuse, R6, R5 ;  /* 0x00000006081b7223 */ /* 0x041fe20000000005 */
[----:B------:R-:W-:-:S02]  /*0410*/  FFMA R8, R8, R7, R4 ;  /* 0x0000000708087223 */ /* 0x000fc40000000004 */
[----:B------:R-:W0:Y:S01]  /*0420*/  LDS.64 R4, [R17+0x100] ;  /* 0x0001000011047984 */ /* 0x000e220000000a00 */
[C---:B-1----:R-:W-:Y:S01]  /*0430*/  FFMA R26, R12.reuse, R6, R21 ;  /* 0x000000060c1a7223 */ /* 0x042fe20000000015 */
[----:B------:R-:W-:Y:S02]  /*0440*/  FFMA R12, R12, R7, R20 ;  /* 0x000000070c0c7223 */ /* 0x000fe40000000014 */
[----:B------:R-:W1:Y:S04]  /*0450*/  LDS.64 R6, [R17+0x200] ;  /* 0x0002000011067984 */ /* 0x000e680000000a00 */
[----:B------:R-:W2:Y:S01]  /*0460*/  LDS.64 R20, [R17+0x300] ;  /* 0x0003000011147984 */ /* 0x000ea20000000a00 */
[C---:B0-----:R-:W-:Y:S01]  /*0470*/  FFMA R27, R4.reuse, R9, R27 ;  /* 0x00000009041b7223 */ /* 0x041fe2000000001b */
[----:B------:R-:W-:Y:S01]  /*0480*/  FFMA R9, R9, R5, R8 ;  /* 0x0000000509097223 */ /* 0x000fe20000000008 */
[----:B------:R-:W-:Y:S01]  /*0490*/  FFMA R26, R4, R13, R26 ;  /* 0x0000000d041a7223 */ /* 0x000fe2000000001a */
[----:B------:R-:W-:Y:S01]  /*04a0*/  FFMA R5, R13, R5, R12 ;  /* 0x000000050d057223 */ /* 0x000fe2000000000c */
[----:B-1----:R-:W-:Y:S01]  /*04b0*/  FFMA R29, R6, R10, R27 ;  /* 0x0000000a061d7223 */ /* 0x002fe2000000001b */
[-C--:B------:R-:W-:Y:S01]  /*04c0*/  FFMA R10, R10, R7.reuse, R9 ;  /* 0x000000070a0a7223 */ /* 0x080fe20000000009 */
[----:B------:R-:W-:Y:S01]  /*04d0*/  FFMA R12, R6, R14, R26 ;  /* 0x0000000e060c7223 */ /* 0x000fe2000000001a */
[----:B------:R-:W-:Y:S01]  /*04e0*/  FFMA R14, R14, R7, R5 ;  /* 0x000000070e0e7223 */ /* 0x000fe20000000005 */
[----:B------:R-:W-:Y:S04]  /*04f0*/  LDS.64 R8, [R17+0x400] ;  /* 0x0004000011087984 */ /* 0x000fe80000000a00 */
[----:B------:R-:W0:Y:S01]  /*0500*/  LDS.128 R4, [R18+0x10] ;  /* 0x0000100012047984 */ /* 0x000e220000000c00 */
[C---:B--2---:R-:W-:Y:S01]  /*0510*/  FFMA R29, R20.reuse, R11, R29 ;  /* 0x0000000b141d7223 */ /* 0x044fe2000000001d */
[----:B------:R-:W-:Y:S01]  /*0520*/  FFMA R27, R20, R15, R12 ;  /* 0x0000000f141b7223 */ /* 0x000fe2000000000c */
[-C--:B------:R-:W-:Y:S01]  /*0530*/  FFMA R20, R15, R21.reuse, R14 ;  /* 0x000000150f147223 */ /* 0x080fe2000000000e */
[----:B------:R-:W-:Y:S01]  /*0540*/  FFMA R10, R11, R21, R10 ;  /* 0x000000150b0a7223 */ /* 0x000fe2000000000a */
[----:B------:R-:W1:Y:S01]  /*0550*/  LDS.128 R12, [R18+0x50] ;  /* 0x00005000120c7984 */ /* 0x000e620000000c00 */
[----:B0-----:R-:W-:-:S02]  /*0560*/  FFMA R21, R4, R8, R29 ;  /* 0x0000000804157223 */ /* 0x001fc4000000001d */
[-C--:B------:R-:W-:Y:S02]  /*0570*/  FFMA R4, R4, R9.reuse, R10 ;  /* 0x0000000904047223 */ /* 0x080fe4000000000a */
[----:B------:R-:W0:Y:S01]  /*0580*/  LDS.64 R10, [R17+0x500] ;  /* 0x00050000110a7984 */ /* 0x000e220000000a00 */
[C---:B-1----:R-:W-:Y:S01]  /*0590*/  FFMA R26, R12.reuse, R8, R27 ;  /* 0x000000080c1a7223 */ /* 0x042fe2000000001b */
[----:B------:R-:W-:Y:S02]  /*05a0*/  FFMA R20, R12, R9, R20 ;  /* 0x000000090c147223 */ /* 0x000fe40000000014 */
[----:B------:R-:W1:Y:S01]  /*05b0*/  LDS.64 R8, [R17+0x600] ;  /* 0x0006000011087984 */ /* 0x000e620000000a00 */
[C---:B0-----:R-:W-:Y:S01]  /*05c0*/  FFMA R21, R10.reuse, R5, R21 ;  /* 0x000000050a157223 */ /* 0x041fe20000000015 */
[----:B------:R-:W-:Y:S02]  /*05d0*/  FFMA R29, R5, R11, R4 ;  /* 0x0000000b051d7223 */ /* 0x000fe40000000004 */
[----:B------:R-:W0:Y:S01]  /*05e0*/  LDS.64 R4, [R17+0x700] ;  /* 0x0007000011047984 */ /* 0x000e220000000a00 */
[----:B------:R-:W-:Y:S01]  /*05f0*/  FFMA R26, R10, R13, R26 ;  /* 0x0000000d0a1a7223 */ /* 0x000fe2000000001a */
[----:B------:R-:W-:Y:S01]  /*0600*/  FFMA R11, R13, R11, R20 ;  /* 0x0000000b0d0b7223 */ /* 0x000fe20000000014 */
[----:B-1----:R-:W-:Y:S01]  /*0610*/  FFMA R27, R8, R6, R21 ;  /* 0x00000006081b7223 */ /* 0x002fe20000000015 */
[-C--:B------:R-:W-:Y:S01]  /*0620*/  FFMA R6, R6, R9.reuse, R29 ;  /* 0x0000000906067223 */ /* 0x080fe2000000001d */
[----:B------:R-:W-:Y:S01]  /*0630*/  FFMA R20, R8, R14, R26 ;  /* 0x0000000e08147223 */ /* 0x000fe2000000001a */
[----:B------:R-:W-:Y:S01]  /*0640*/  FFMA R26, R14, R9, R11 ;  /* 0x000000090e1a7223 */ /* 0x000fe2000000000b */
[----:B------:R-:W-:Y:S04]  /*0650*/  LDS.64 R12, [R17+0x800] ;  /* 0x00080000110c7984 */ /* 0x000fe80000000a00 */
[----:B------:R-:W1:Y:S01]  /*0660*/  LDS.128 R8, [R18+0x20] ;  /* 0x0000200012087984 */ /* 0x000e620000000c00 */
[C---:B0-----:R-:W-:Y:S01]  /*0670*/  FFMA R21, R4.reuse, R15, R20 ;  /* 0x0000000f04157223 */ /* 0x041fe20000000014 */
[----:B------:R-:W-:Y:S01]  /*0680*/  FFMA R27, R4, R7, R27 ;  /* 0x00000007041b7223 */ /* 0x000fe2000000001b */
[-C--:B------:R-:W-:Y:S01]  /*0690*/  FFMA R14, R7, R5.reuse, R6 ;  /* 0x00000005070e7223 */ /* 0x080fe20000000006 */
[----:B------:R-:W-:-:S02]  /*06a0*/  FFMA R20, R15, R5, R26 ;  /* 0x000000050f147223 */ /* 0x000fc4000000001a */
[----:B------:R-:W0:Y:S01]  /*06b0*/  LDS.128 R4, [R18+0x60] ;  /* 0x0000600012047984 */ /* 0x000e220000000c00 */
[CC--:B-1----:R-:W-:Y:S01]  /*06c0*/  FFMA R27, R8.reuse, R12.reuse, R27 ;  /* 0x0000000c081b7223 */ /* 0x0c2fe2000000001b */
[-C--:B------:R-:W-:Y:S02]  /*06d0*/  FFMA R8, R8, R13.reuse, R14 ;  /* 0x0000000d08087223 */ /* 0x080fe4000000000e */
[----:B------:R-:W1:Y:S01]  /*06e0*/  LDS.64 R14, [R17+0x900] ;  /* 0x00090000110e7984 */ /* 0x000e620000000a00 */
[C---:B0-----:R-:W-:Y:S01]  /*06f0*/  FFMA R26, R4.reuse, R12, R21 ;  /* 0x0000000c041a7223 */ /* 0x041fe20000000015 */
[----:B------:R-:W-:Y:S02]  /*0700*/  FFMA R20, R4, R13, R20 ;  /* 0x0000000d04147223 */ /* 0x000fe40000000014 */
[----:B------:R-:W0:Y:S01]  /*0710*/  LDS.64 R12, [R17+0xa00] ;  /* 0x000a0000110c7984 */ /* 0x000e220000000a00 */
[C---:B-1----:R-:W-:Y:S01]  /*0720*/  FFMA R21, R14.reuse, R9, R27 ;  /* 0x000000090e157223 */ /* 0x042fe2000000001b */
[----:B------:R-:W-:Y:S01]  /*0730*/  FFMA R9, R9, R15, R8 ;  /* 0x0000000f09097223 */ /* 0x000fe20000000008 */
[----:B------:R-:W-:Y:S01]  /*0740*/  FFMA R27, R14, R5, R26 ;  /* 0x000000050e1b7223 */ /* 0x000fe2000000001a */
[----:B------:R-:W-:-:S02]  /*0750*/  FFMA R15, R5, R15, R20 ;  /* 0x0000000f050f7223 */ /* 0x000fc40000000014 */
[----:B------:R-:W1:Y:S01]  /*0760*/  LDS.64 R4, [R17+0xb00] ;  /* 0x000b000011047984 */ /* 0x000e620000000a00 */
[C---:B0-----:R-:W-:Y:S01]  /*0770*/  FFMA R21, R12.reuse, R10, R21 ;  /* 0x0000000a0c157223 */ /* 0x041fe20000000015 */
[----:B------:R-:W-:Y:S01]  /*0780*/  FFMA R20, R12, R6, R27 ;  /* 0x000000060c147223 */ /* 0x000fe2000000001b */
[-C--:B------:R-:W-:Y:S01]  /*0790*/  FFMA R10, R10, R13.reuse, R9 ;  /* 0x0000000d0a0a7223 */ /* 0x080fe20000000009 */
[----:B------:R-:W-:Y:S01]  /*07a0*/  FFMA R6, R6, R13, R15 ;  /* 0x0000000d06067223 */ /* 0x000fe2000000000f */
[----:B------:R-:W-:Y:S04]  /*07b0*/  LDS.64 R8, [R17+0xc00] ;  /* 0x000c000011087984 */ /* 0x000fe80000000a00 */
[----:B------:R-:W0:Y:S01]  /*07c0*/  LDS.128 R12, [R18+0x30] ;  /* 0x00003000120c7984 */ /* 0x000e220000000c00 */
[C---:B-1----:R-:W-:Y:S01]  /*07d0*/  FFMA R21, R4.reuse, R11, R21 ;  /* 0x0000000b04157223 */ /* 0x042fe20000000015 */
[----:B------:R-:W-:Y:S01]  /*07e0*/  FFMA R10, R11, R5, R10 ;  /* 0x000000050b0a7223 */ /* 0x000fe2000000000a */
[----:B------:R-:W-:Y:S01]  /*07f0*/  FFMA R27, R4, R7, R20 ;  /* 0x00000007041b7223 */ /* 0x000fe20000000014 */
[----:B------:R-:W-:-:S02]  /*0800*/  FFMA R20, R7, R5, R6 ;  /* 0x0000000507147223 */ /* 0x000fc40000000006 */
[----:B------:R-:W1:Y:S01]  /*0810*/  LDS.128 R4, [R18+0x70] ;  /* 0x0000700012047984 */ /* 0x000e620000000c00 */
[CC--:B0-----:R-:W-:Y:S01]  /*0820*/  FFMA R21, R12.reuse, R8.reuse, R21 ;  /* 0x000000080c157223 */ /* 0x0c1fe20000000015 */
[-C--:B------:R-:W-:Y:S02]  /*0830*/  FFMA R12, R12, R9.reuse, R10 ;  /* 0x000000090c0c7223 */ /* 0x080fe4000000000a */
[----:B------:R-:W0:Y:S01]  /*0840*/  LDS.64 R10, [R17+0xd00] ;  /* 0x000d0000110a7984 */ /* 0x000e220000000a00 */
[C---:B-1----:R-:W-:Y:S01]  /*0850*/  FFMA R26, R4.reuse, R8, R27 ;  /* 0x00000008041a7223 */ /* 0x042fe2000000001b */
[----:B------:R-:W-:Y:S01]  /*0860*/  FFMA R20, R4, R9, R20 ;  /* 0x0000000904147223 */ /* 0x000fe20000000014 */
[----:B------:R-:W1:Y:S01]  /*0870*/  LDC R27, c[0x0][0x39c] ;  /* 0x0000e700ff1b7b82 */ /* 0x000e620000000800 */
[----:B------:R-:W2:Y:S01]  /*0880*/  LDS.64 R8, [R17+0xe00] ;  /* 0x000e000011087984 */ /* 0x000ea20000000a00 */
[----:B------:R-:W-:Y:S01]  /*0890*/  UIADD3 UR6, UPT, UPT, UR6, 0x1, URZ ;  /* 0x0000000106067890 */ /* 0x000fe2000fffe0ff */
[----:B0-----:R-:W-:Y:S01]  /*08a0*/  FFMA R21, R10, R13, R21 ;  /* 0x0000000d0a157223 */ /* 0x001fe20000000015 */
[----:B------:R-:W-:-:S02]  /*08b0*/  FFMA R29, R13, R11, R12 ;  /* 0x0000000b0d1d7223 */ /* 0x000fc4000000000c */
[----:B------:R-:W0:Y:S01]  /*08c0*/  LDS.64 R12, [R17+0xf00] ;  /* 0x000f0000110c7984 */ /* 0x000e220000000a00 */
[----:B------:R-:W-:Y:S01]  /*08d0*/  UISETP.NE.AND UP0, UPT, UR6, URZ, UPT ;  /* 0x000000ff0600728c */ /* 0x000fe2000bf05270 */
[----:B------:R-:W-:Y:S01]  /*08e0*/  FFMA R26, R10, R5, R26 ;  /* 0x000000050a1a7223 */ /* 0x000fe2000000001a */
[----:B------:R-:W-:Y:S01]  /*08f0*/  FFMA R5, R5, R11, R20 ;  /* 0x0000000b05057223 */ /* 0x000fe20000000014 */
[C---:B--2---:R-:W-:Y:S02]  /*0900*/  FFMA R21, R8.reuse, R14, R21 ;  /* 0x0000000e08157223 */ /* 0x044fe40000000015 */
[----:B------:R-:W-:Y:S01]  /*0910*/  FFMA R26, R8, R6, R26 ;  /* 0x00000006081a7223 */ /* 0x000fe2000000001a */
[-C--:B------:R-:W-:Y:S01]  /*0920*/  FFMA R4, R14, R9.reuse, R29 ;  /* 0x000000090e047223 */ /* 0x080fe2000000001d */
[----:B------:R-:W-:Y:S01]  /*0930*/  FFMA R6, R6, R9, R5 ;  /* 0x0000000906067223 */ /* 0x000fe20000000005 */
[----:B-1----:R-:W-:Y:S02]  /*0940*/  LEA R0, R27, R0, 0x4 ;  /* 0x000000001b007211 */ /* 0x002fe400078e20ff */
[----:B------:R-:W-:-:S02]  /*0950*/  IADD3 R3, PT, PT, R3, 0x10, RZ ;  /* 0x0000001003037810 */ /* 0x000fc40007ffe0ff */
[----:B------:R-:W-:Y:S02]  /*0960*/  IADD3 R16, PT, PT, R16, 0x10, RZ ;  /* 0x0000001010107810 */ /* 0x000fe40007ffe0ff */
[----:B------:R-:W-:Y:S01]  /*0970*/  IADD3 R2, PT, PT, R2, 0x10, RZ ;  /* 0x0000001002027810 */ /* 0x000fe20007ffe0ff */
[C---:B0-----:R-:W-:Y:S01]  /*0980*/  FFMA R5, R12.reuse, R15, R21 ;  /* 0x0000000f0c057223 */ /* 0x041fe20000000015 */
[----:B------:R-:W-:Y:S01]  /*0990*/  FFMA R4, R15, R13, R4 ;  /* 0x0000000d0f047223 */ /* 0x000fe20000000004 */
[----:B------:R-:W-:Y:S01]  /*09a0*/  FFMA R21, R12, R7, R26 ;  /* 0x000000070c157223 */ /* 0x000fe2000000001a */
[----:B------:R-:W-:Y:S01]  /*09b0*/  FFMA R20, R7, R13, R6 ;  /* 0x0000000d07147223 */ /* 0x000fe20000000006 */
[----:B------:R-:W-:Y:S06]  /*09c0*/  BAR.SYNC.DEFER_BLOCKING 0x0 ;  /* 0x0000000000007b1d */ /* 0x000fec0000010000 */
[----:B------:R-:W-:Y:S05]  /*09d0*/  BRA.U UP0, `(.L_x_4) ;  /* 0xfffffff900487547 */ /* 0x000fea000b83ffff */
.L_x_3:
[----:B------:R-:W0:Y:S01]  /*09e0*/  LDC.64 R12, c[0x0][0x398] ;  /* 0x0000e600ff0c7b82 */ /* 0x000e220000000a00 */
[----:B------:R-:W-:Y:S02]  /*09f0*/  IADD3 R9, PT, PT, R25, 0x1, RZ ;  /* 0x0000000119097810 */ /* 0x000fe40007ffe0ff */
[----:B------:R-:W-:-:S05]  /*0a00*/  IADD3 R0, PT, PT, R24, 0x1, RZ ;  /* 0x0000000118007810 */ /* 0x000fca0007ffe0ff */
[----:B------:R-:W1:Y:S01]  /*0a10*/  LDC.64 R2, c[0x0][0x390] ;  /* 0x0000e400ff027b82 */ /* 0x000e620000000a00 */
[-C--:B0-----:R-:W-:Y:S01]  /*0a20*/  ISETP.GE.U32.AND P1, PT, R24, R13.reuse, PT ;  /* 0x0000000d1800720c */ /* 0x081fe20003f26070 */
[CC--:B------:R-:W-:Y:S01]  /*0a30*/  IMAD R11, R25.reuse, R13.reuse, R13 ;  /* 0x0000000d190b7224 */ /* 0x0c0fe200078e020d */
[-C--:B------:R-:W-:Y:S01]  /*0a40*/  ISETP.GE.U32.AND P0, PT, R0, R13.reuse, PT ;  /* 0x0000000d0000720c */ /* 0x080fe20003f06070 */
[----:B------:R-:W-:Y:S01]  /*0a50*/  IMAD R7, R25, R13, R24 ;  /* 0x0000000d19077224 */ /* 0x000fe200078e0218 */
[-C--:B------:R-:W-:Y:S02]  /*0a60*/  ISETP.GE.U32.OR P2, PT, R9, R12.reuse, P1 ;  /* 0x0000000c0900720c */ /* 0x080fe40000f46470 */
[CC--:B------:R-:W-:Y:S02]  /*0a70*/  ISETP.GE.U32.OR P1, PT, R25.reuse, R12.reuse, P1 ;  /* 0x0000000c1900720c */ /* 0x0c0fe40000f26470 */
[-C--:B------:R-:W-:Y:S01]  /*0a80*/  ISETP.GE.U32.OR P3, PT, R25, R12.reuse, P0 ;  /* 0x0000000c1900720c */ /* 0x080fe20000766470 */
[----:B-1----:R-:W-:Y:S01]  /*0a90*/  IMAD.WIDE.U32 R6, R7, 0x4, R2 ;  /* 0x0000000407067825 */ /* 0x002fe200078e0002 */
[----:B------:R-:W-:-:S07]  /*0aa0*/  ISETP.GE.U32.OR P0, PT, R9, R12, P0 ;  /* 0x0000000c0900720c */ /* 0x000fce0000706470 */
[----:B------:R-:W-:Y:S02]  /*0ab0*/  @!P2 IADD3 R13, PT, PT, R24, R11, RZ ;  /* 0x0000000b180da210 */ /* 0x000fe40007ffe0ff */
[----:B------:R0:W-:Y:S03]  /*0ac0*/  @!P1 STG.E desc[UR10][R6.64], R5 ;  /* 0x0000000506009986 */ /* 0x0001e6000c10190a */
[----:B------:R-:W-:Y:S01]  /*0ad0*/  @!P2 IMAD.WIDE.U32 R8, R13, 0x4, R2 ;  /* 0x000000040d08a825 */ /* 0x000fe200078e0002 */
[----:B------:R0:W-:Y:S04]  /*0ae0*/  @!P3 STG.E desc[UR10][R6.64+0x4], R4 ;  /* 0x000004040600b986 */ /* 0x0001e8000c10190a */
[----:B------:R0:W-:Y:S01]  /*0af0*/  @!P2 STG.E desc[UR10][R8.64], R21 ;  /* 0x000000150800a986 */ /* 0x0001e2000c10190a */
[----:B------:R-:W-:Y:S05]  /*0b00*/  @P0 EXIT ;  /* 0x000000000000094d */ /* 0x000fea0003800000 */
[----:B------:R-:W-:-:S05]  /*0b10*/  IADD3 R11, PT, PT, R0, R11, RZ ;  /* 0x0000000b000b7210 */ /* 0x000fca0007ffe0ff */
[----:B------:R-:W-:-:S05]  /*0b20*/  IMAD.WIDE.U32 R2, R11, 0x4, R2 ;  /* 0x000000040b027825 */ /* 0x000fca00078e0002 */
[----:B------:R-:W-:Y:S01]  /*0b30*/  STG.E desc[UR10][R2.64], R20 ;  /* 0x0000001402007986 */ /* 0x000fe2000c10190a */
[----:B------:R-:W-:Y:S05]  /*0b40*/  EXIT ;  /* 0x000000000000794d */ /* 0x000fea0003800000 */
.L_x_5:
        /* <DEDUP_REMOVED lines=11> */
.L_x_10:


//--------------------- .text.matmul_f32          --------------------------
	.section	.text.matmul_f32,"ax",@progbits
	.align	128
        .global         matmul_f32
        .type           matmul_f32,@function
        .size           matmul_f32,(.L_x_11 - matmul_f32)
        .other          matmul_f32,@"STO_CUDA_ENTRY STV_DEFAULT"
matmul_f32:
.text.matmul_f32:
        /* <DEDUP_REMOVED lines=32> */
.L_x_7:
        /* <DEDUP_REMOVED lines=95> */
.L_x_6:
[----:B------:R-:W0:Y:S02]  /*07f0*/  LDCU.64 UR4, c[0x0][0x398] ;  /* 0x00007300ff0477ac */ /* 0x000e240008000a00 */
[----:B0-----:R-:W-:-:S04]  /*0800*/  ISETP.GE.U32.AND P0, PT, R19, UR5, PT ;  /* 0x0000000513007c0c */ /* 0x001fc8000bf06070 */
[----:B------:R-:W-:-:S13]  /*0810*/  ISETP.GE.U32.OR P0, PT, R18, UR4, P0 ;  /* 0x0000000412007c0c */ /* 0x000fda0008706470 */
[----:B------:R-:W-:Y:S05]  /*0820*/  @P0 EXIT ;  /* 0x000000000000094d */ /* 0x000fea0003800000 */
[----:B------:R-:W0:Y:S01]  /*0830*/  LDC.64 R2, c[0x0][0x390] ;  /* 0x0000e400ff027b82 */ /* 0x000e220000000a00 */
[----:B------:R-:W-:-:S04]  /*0840*/  IMAD R19, R18, UR5, R19 ;  /* 0x0000000512137c24 */ /* 0x000fc8000f8e0213 */
[----:B0-----:R-:W-:-:S05]  /*0850*/  IMAD.WIDE.U32 R2, R19, 0x4, R2 ;  /* 0x0000000413027825 */ /* 0x001fca00078e0002 */
[----:B------:R-:W-:Y:S01]  /*0860*/  STG.E desc[UR8][R2.64], R21 ;  /* 0x0000001502007986 */ /* 0x000fe2000c101908 */
[----:B------:R-:W-:Y:S05]  /*0870*/  EXIT ;  /* 0x000000000000794d */ /* 0x000fea0003800000 */
.L_x_8:
        /* <DEDUP_REMOVED lines=16> */
.L_x_11:


//--------------------- .nv.shared.matmul_bias_relu_f32 --------------------------
	.section	.nv.shared.matmul_bias_relu_f32,"aw",@nobits
	.sectionflags	@""
	.align	4
.nv.shared.matmul_bias_relu_f32:
	.zero		9216


//--------------------- .nv.shared.reserved.0     --------------------------
	.section	.nv.shared.reserved.0,"aw",@nobits
	.weak		__nv_reservedSMEM_offset_0_alias
	.size		__nv_reservedSMEM_offset_0_alias, 0, 64
	.other		__nv_reservedSMEM_offset_0_alias,@"STO_CUDA_RESERVED_SHARED STV_DEFAULT"
__nv_reservedSMEM_offset_0_alias:
	.zero		0
	.zero		64


//--------------------- .nv.shared.matmul_f32_tiled2x2 --------------------------
	.section	.nv.shared.matmul_f32_tiled2x2,"aw",@nobits
	.sectionflags	@""
	.align	4
.nv.shared.matmul_f32_tiled2x2:
	.zero		9216


//--------------------- .nv.shared.matmul_f32     --------------------------
	.section	.nv.shared.matmul_f32,"aw",@nobits
	.sectionflags	@""
	.align	4
.nv.shared.matmul_f32:
	.zero		9216


//--------------------- .nv.constant0.matmul_bias_relu_f32 --------------------------
	.section	.nv.constant0.matmul_bias_relu_f32,"a",@progbits
	.sectionflags	@""
	.align	4
.nv.constant0.matmul_bias_relu_f32:
	.zero		940


//--------------------- .nv.constant0.matmul_f32_tiled2x2 --------------------------
	.section	.nv.constant0.matmul_f32_tiled2x2,"a",@progbits
	.sectionflags	@""
	.align	4
.nv.constant0.matmul_f32_tiled2x2:
	.zero		932


//--------------------- .nv.constant0.matmul_f32  --------------------------
	.section	.nv.constant0.matmul_f32,"a",@progbits
	.sectionflags	@""
	.align	4
.nv.constant0.matmul_f32:
	.zero		932


//--------------------- SYMBOLS --------------------------

	.type		.nv.reservedSmem.offset0,@object
	.size		.nv.reservedSmem.offset0,0x4
	.type		.nv.reservedSmem.cap,@object
	.size		.nv.reservedSmem.cap,0x4
